def matmul_kernel(
    a_ptr,
    b_ptr,
    c_ptr,
    M,
    N,
    K,
    stride_am,
    stride_ak,
    stride_bk,
    stride_bn,
    stride_cm,
    stride_cn,
    BLOCK_M: tl.constexpr,
    BLOCK_N: tl.constexpr,
    BLOCK_K: tl.constexpr,
    GROUP_M: tl.constexpr,
):
    pid = tl.program_id(axis=0)
    num_pid_m = tl.cdiv(M, BLOCK_M)
    num_pid_n = tl.cdiv(N, BLOCK_N)
    num_pid_in_group = GROUP_M * num_pid_n
    group_id = pid // num_pid_in_group
    first_pid_m = group_id * GROUP_M
    group_size_m = min(num_pid_m - first_pid_m, GROUP_M)
    pid_m = first_pid_m + ((pid % num_pid_in_group) % group_size_m)
    pid_n = (pid % num_pid_in_group) // group_size_m

    offs_am = (pid_m * BLOCK_M + tl.arange(0, BLOCK_M)) % M
    offs_bn = (pid_n * BLOCK_N + tl.arange(0, BLOCK_N)) % N
    offs_k = tl.arange(0, BLOCK_K)
    a_ptrs = a_ptr + offs_am[:, None] * stride_am + offs_k[None, :] * stride_ak
    b_ptrs = b_ptr + offs_k[:, None] * stride_bk + offs_bn[None, :] * stride_bn

    acc = tl.zeros((BLOCK_M, BLOCK_N), dtype=tl.float32)
    for kk in range(0, tl.cdiv(K, BLOCK_K)):
        a = tl.load(a_ptrs, mask=offs_k[None, :] < K - kk * BLOCK_K, other=0.0)
        b = tl.load(b_ptrs, mask=offs_k[:, None] < K - kk * BLOCK_K, other=0.0)
        acc = tl.dot(a, b, acc)
        a_ptrs += BLOCK_K * stride_ak
        b_ptrs += BLOCK_K * stride_bk

    c = acc.to(c_ptr.dtype.element_ty)
    offs_cm = pid_m * BLOCK_M + tl.arange(0, BLOCK_M)
    offs_cn = pid_n * BLOCK_N + tl.arange(0, BLOCK_N)
    c_ptrs = c_ptr + offs_cm[:, None] * stride_cm + offs_cn[None, :] * stride_cn
    mask = (offs_cm[:, None] < M) & (offs_cn[None, :] < N)
    tl.store(c_ptrs, c, mask=mask)

# config = {"BLOCK_K": 32, "BLOCK_M": 128, "BLOCK_N": 128, "GROUP_M": 8, "arch": "sm_90", "dtype": "fp32", "num_ctas": 1, "num_stages": 6, "num_warps": 4}
# arch = sm_90


// ===== COMPILED SASS (sm_90a) =====

	.target	sm_90a

	.elftype	@"ET_EXEC"


//--------------------- .note.nv.tkinfo           --------------------------
	.section	.note.nv.tkinfo,"",@"SHT_NOTE"
	.sectionflags	@"SHF_NOTE_NV_TKINFO"
	.tkinfo
        /*0018*/ 	.word	0x00000002
        /*0030*/ 	.string	""
        /*0030*/ 	.string	"ptxas"
        /*0030*/ 	.string	"Cuda compilation tools, release 13.0, V13.0.88"
        /*0030*/ 	.string	"Build cuda_13.0.r13.0/compiler.36424714_0"
        /*0030*/ 	.string	"-v  -suppress-debug-info  -lineinfo  -arch sm_90a "



//--------------------- .note.nv.cuinfo           --------------------------
	.section	.note.nv.cuinfo,"",@"SHT_NOTE"
	.sectionflags	@"SHF_NOTE_NV_CUINFO"
        /*0018*/ 	.short	0x0002
        /*001a*/ 	.short	0x005a
        /*001c*/ 	.short	0x0082
	.zero		2


//--------------------- .nv.info                  --------------------------
	.section	.nv.info,"",@"SHT_CUDA_INFO"
	.align	4


	//----- nvinfo : EIATTR_REGCOUNT
	.align		4
        /*0000*/ 	.byte	0x04, 0x2f
        /*0002*/ 	.short	(.L_1 - .L_0)
	.align		4
.L_0:
        /*0004*/ 	.word	index@(matmul_kernel)
        /*0008*/ 	.word	0x000000ff


	//----- nvinfo : EIATTR_FRAME_SIZE
	.align		4
.L_1:
        /*000c*/ 	.byte	0x04, 0x11
        /*000e*/ 	.short	(.L_3 - .L_2)
	.align		4
.L_2:
        /*0010*/ 	.word	index@(matmul_kernel)
        /*0014*/ 	.word	0x00000058


	//----- nvinfo : EIATTR_MIN_STACK_SIZE
	.align		4
.L_3:
        /*0018*/ 	.byte	0x04, 0x12
        /*001a*/ 	.short	(.L_5 - .L_4)
	.align		4
.L_4:
        /*001c*/ 	.word	index@(matmul_kernel)
        /*0020*/ 	.word	0x00000058
.L_5:


//--------------------- .nv.compat                --------------------------
	.section	.nv.compat,"",@"SHT_CUDA_COMPAT_INFO"
	.align	4
        /*0000*/ 	.byte	0x02, 0x09, 0x01, 0x00, 0x02, 0x02, 0x04, 0x00, 0x02, 0x05, 0x05, 0x00, 0x03, 0x07, 0x01, 0x01
        /*0010*/ 	.byte	0x02, 0x03, 0x00, 0x00, 0x02, 0x06, 0x01, 0x00, 0x04, 0x0b, 0x08, 0x00, 0x00, 0x00, 0x00, 0x00
        /*0020*/ 	.byte	0x00, 0x00, 0x00, 0x00


//--------------------- .nv.info.matmul_kernel    --------------------------
	.section	.nv.info.matmul_kernel,"",@"SHT_CUDA_INFO"
	.sectionflags	@""
	.align	4


	//----- nvinfo : EIATTR_CUDA_API_VERSION
	.align		4
        /*0000*/ 	.byte	0x04, 0x37
        /*0002*/ 	.short	(.L_7 - .L_6)
.L_6:
        /*0004*/ 	.word	0x00000082


	//----- nvinfo : EIATTR_KPARAM_INFO
	.align		4
.L_7:
        /*0008*/ 	.byte	0x04, 0x17
        /*000a*/ 	.short	(.L_9 - .L_8)
.L_8:
        /*000c*/ 	.word	0x00000000
        /*0010*/ 	.short	0x000d
        /*0012*/ 	.short	0x0048
        /*0014*/ 	.byte	0x00, 0xf4, 0x21, 0x00


	//----- nvinfo : EIATTR_KPARAM_INFO
	.align		4
.L_9:
        /*0018*/ 	.byte	0x04, 0x17
        /*001a*/ 	.short	(.L_11 - .L_10)
.L_10:
        /*001c*/ 	.word	0x00000000
        /*0020*/ 	.short	0x000c
        /*0022*/ 	.short	0x0040
        /*0024*/ 	.byte	0x00, 0xf4, 0x21, 0x00


	//----- nvinfo : EIATTR_KPARAM_INFO
	.align		4
.L_11:
        /*0028*/ 	.byte	0x04, 0x17
        /*002a*/ 	.short	(.L_13 - .L_12)
.L_12:
        /*002c*/ 	.word	0x00000000
        /*0030*/ 	.short	0x000b
        /*0032*/ 	.short	0x0038
        /*0034*/ 	.byte	0x00, 0xf0, 0x11, 0x00


	//----- nvinfo : EIATTR_KPARAM_INFO
	.align		4
.L_13:
        /*0038*/ 	.byte	0x04, 0x17
        /*003a*/ 	.short	(.L_15 - .L_14)
.L_14:
        /*003c*/ 	.word	0x00000000
        /*0040*/ 	.short	0x000a
        /*0042*/ 	.short	0x0034
        /*0044*/ 	.byte	0x00, 0xf0, 0x11, 0x00


	//----- nvinfo : EIATTR_KPARAM_INFO
	.align		4
.L_15:
        /*0048*/ 	.byte	0x04, 0x17
        /*004a*/ 	.short	(.L_17 - .L_16)
.L_16:
        /*004c*/ 	.word	0x00000000
        /*0050*/ 	.short	0x0009
        /*0052*/ 	.short	0x0030
        /*0054*/ 	.byte	0x00, 0xf0, 0x11, 0x00


	//----- nvinfo : EIATTR_KPARAM_INFO
	.align		4
.L_17:
        /*0058*/ 	.byte	0x04, 0x17
        /*005a*/ 	.short	(.L_19 - .L_18)
.L_18:
        /*005c*/ 	.word	0x00000000
        /*0060*/ 	.short	0x0008
        /*0062*/ 	.short	0x002c
        /*0064*/ 	.byte	0x00, 0xf0, 0x11, 0x00


	//----- nvinfo : EIATTR_KPARAM_INFO
	.align		4
.L_19:
        /*0068*/ 	.byte	0x04, 0x17
        /*006a*/ 	.short	(.L_21 - .L_20)
.L_20:
        /*006c*/ 	.word	0x00000000
        /*0070*/ 	.short	0x0007
        /*0072*/ 	.short	0x0028
        /*0074*/ 	.byte	0x00, 0xf0, 0x11, 0x00


	//----- nvinfo : EIATTR_KPARAM_INFO
	.align		4
.L_21:
        /*0078*/ 	.byte	0x04, 0x17
        /*007a*/ 	.short	(.L_23 - .L_22)
.L_22:
        /*007c*/ 	.word	0x00000000
        /*0080*/ 	.short	0x0006
        /*0082*/ 	.short	0x0024
        /*0084*/ 	.byte	0x00, 0xf0, 0x11, 0x00


	//----- nvinfo : EIATTR_KPARAM_INFO
	.align		4
.L_23:
        /*0088*/ 	.byte	0x04, 0x17
        /*008a*/ 	.short	(.L_25 - .L_24)
.L_24:
        /*008c*/ 	.word	0x00000000
        /*0090*/ 	.short	0x0005
        /*0092*/ 	.short	0x0020
        /*0094*/ 	.byte	0x00, 0xf0, 0x11, 0x00


	//----- nvinfo : EIATTR_KPARAM_INFO
	.align		4
.L_25:
        /*0098*/ 	.byte	0x04, 0x17
        /*009a*/ 	.short	(.L_27 - .L_26)
.L_26:
        /*009c*/ 	.word	0x00000000
        /*00a0*/ 	.short	0x0004
        /*00a2*/ 	.short	0x001c
        /*00a4*/ 	.byte	0x00, 0xf0, 0x11, 0x00


	//----- nvinfo : EIATTR_KPARAM_INFO
	.align		4
.L_27:
        /*00a8*/ 	.byte	0x04, 0x17
        /*00aa*/ 	.short	(.L_29 - .L_28)
.L_28:
        /*00ac*/ 	.word	0x00000000
        /*00b0*/ 	.short	0x0003
        /*00b2*/ 	.short	0x0018
        /*00b4*/ 	.byte	0x00, 0xf0, 0x11, 0x00


	//----- nvinfo : EIATTR_KPARAM_INFO
	.align		4
.L_29:
        /*00b8*/ 	.byte	0x04, 0x17
        /*00ba*/ 	.short	(.L_31 - .L_30)
.L_30:
        /*00bc*/ 	.word	0x00000000
        /*00c0*/ 	.short	0x0002
        /*00c2*/ 	.short	0x0010
        /*00c4*/ 	.byte	0x00, 0xf4, 0x21, 0x00


	//----- nvinfo : EIATTR_KPARAM_INFO
	.align		4
.L_31:
        /*00c8*/ 	.byte	0x04, 0x17
        /*00ca*/ 	.short	(.L_33 - .L_32)
.L_32:
        /*00cc*/ 	.word	0x00000000
        /*00d0*/ 	.short	0x0001
        /*00d2*/ 	.short	0x0008
        /*00d4*/ 	.byte	0x00, 0xf4, 0x21, 0x00


	//----- nvinfo : EIATTR_KPARAM_INFO
	.align		4
.L_33:
        /*00d8*/ 	.byte	0x04, 0x17
        /*00da*/ 	.short	(.L_35 - .L_34)
.L_34:
        /*00dc*/ 	.word	0x00000000
        /*00e0*/ 	.short	0x0000
        /*00e2*/ 	.short	0x0000
        /*00e4*/ 	.byte	0x00, 0xf4, 0x21, 0x00


	//----- nvinfo : EIATTR_SPARSE_MMA_MASK
	.align		4
.L_35:
        /*00e8*/ 	.byte	0x03, 0x50
        /*00ea*/ 	.short	0x0000


	//----- nvinfo : EIATTR_MAXREG_COUNT
	.align		4
        /*00ec*/ 	.byte	0x03, 0x1b
        /*00ee*/ 	.short	0x00ff


	//----- nvinfo : EIATTR_NUM_BARRIERS
	.align		4
        /*00f0*/ 	.byte	0x02, 0x4c
        /*00f2*/ 	.byte	0x01
	.zero		1


	//----- nvinfo : EIATTR_ANNOTATIONS
	.align		4
        /*00f4*/ 	.byte	0x04, 0x55
        /*00f6*/ 	.short	(.L_37 - .L_36)


	//   ....[0]....
.L_36:
        /*00f8*/ 	.word	0x00000001
        /*00fc*/ 	.byte	0xb0, 0x00, 0x00, 0x00, 0x01, 0x00, 0x00, 0x00, 0xb0, 0x08, 0x00, 0x00, 0x01, 0x00, 0x00, 0x00
        /* <DEDUP_REMOVED lines=22> */
        /*026c*/ 	.byte	0x20, 0xa7, 0x00, 0x00


	//----- nvinfo : EIATTR_MERCURY_ISA_VERSION
	.align		4
.L_37:
        /*0270*/ 	.byte	0x03, 0x5f
        /*0272*/ 	.short	0x0101


	//----- nvinfo : EIATTR_EXIT_INSTR_OFFSETS
	.align		4
        /*0274*/ 	.byte	0x04, 0x1c
        /*0276*/ 	.short	(.L_39 - .L_38)


	//   ....[0]....
.L_38:
        /*0278*/ 	.word	0x0000efd0


	//   ....[1]....
        /*027c*/ 	.word	0x0000eff0


	//----- nvinfo : EIATTR_REQNTID
	.align		4
.L_39:
        /*0280*/ 	.byte	0x04, 0x10
        /*0282*/ 	.short	(.L_41 - .L_40)
.L_40:
        /*0284*/ 	.word	0x00000080
        /*0288*/ 	.word	0x00000001
        /*028c*/ 	.word	0x00000001


	//----- nvinfo : EIATTR_CBANK_PARAM_SIZE
	.align		4
.L_41:
        /*0290*/ 	.byte	0x03, 0x19
        /*0292*/ 	.short	0x0050


	//----- nvinfo : EIATTR_PARAM_CBANK
	.align		4
        /*0294*/ 	.byte	0x04, 0x0a
        /*0296*/ 	.short	(.L_43 - .L_42)
	.align		4
.L_42:
        /*0298*/ 	.word	index@(.nv.constant0.matmul_kernel)
        /*029c*/ 	.short	0x0210
        /*029e*/ 	.short	0x0050


	//----- nvinfo : EIATTR_SW_WAR
	.align		4
.L_43:
        /*02a0*/ 	.byte	0x04, 0x36
        /*02a2*/ 	.short	(.L_45 - .L_44)
.L_44:
        /*02a4*/ 	.word	0x00000008
.L_45:


//--------------------- .nv.callgraph             --------------------------
	.section	.nv.callgraph,"",@"SHT_CUDA_CALLGRAPH"
	.align	4
	.sectionentsize	8
	.align		4
        /*0000*/ 	.word	0x00000000
	.align		4
        /*0004*/ 	.word	0xffffffff
	.align		4
        /*0008*/ 	.word	0x00000000
	.align		4
        /*000c*/ 	.word	0xfffffffe
	.align		4
        /*0010*/ 	.word	0x00000000
	.align		4
        /*0014*/ 	.word	0xfffffffd
	.align		4
        /*0018*/ 	.word	0x00000000
	.align		4
        /*001c*/ 	.word	0xfffffffc


//--------------------- .text.matmul_kernel       --------------------------
	.section	.text.matmul_kernel,"ax",@progbits
	.align	128
        .global         matmul_kernel
        .type           matmul_kernel,@function
        .size           matmul_kernel,(.L_x_3 - matmul_kernel)
        .other          matmul_kernel,@"STO_CUDA_ENTRY STV_DEFAULT"
matmul_kernel:
.text.matmul_kernel:
[----:B------:R-:W1:Y:S08]  /*0000*/  LDC R1, c[0x0][0x28] ;  /* 0x00000a00ff017b82 */ /* 0x000e700000000800 */
[----:B------:R-:W2:Y:S01]  /*0010*/  LDC.64 R2, c[0x0][0x228] ;  /* 0x00008a00ff027b82 */ /* 0x000ea20000000a00 */
[----:B-1----:R-:W-:Y:S01]  /*0020*/  VIADD R1, R1, 0xffffffa8 ;  /* 0xffffffa801017836 */ /* 0x002fe20000000000 */
[----:B------:R-:W1:Y:S01]  /*0030*/  S2R R5, SR_CTAID.X ;  /* 0x0000000000057919 */ /* 0x000e620000002500 */
[----:B------:R-:W-:Y:S01]  /*0040*/  ULDC.64 UR4, c[0x0][0x218] ;  /* 0x0000860000047ab9 */ /* 0x000fe20000000a00 */
[----:B------:R-:W-:Y:S01]  /*0050*/  ULDC UR6, c[0x0][0x240] ;  /* 0x0000900000067ab9 */ /* 0x000fe20000000800 */
[----:B------:R-:W-:Y:S01]  /*0060*/  ULDC.64 UR16, c[0x0][0x208] ;  /* 0x0000820000107ab9 */ /* 0x000fe20000000a00 */
[----:B------:R-:W3:Y:S02]  /*0070*/  S2R R153, SR_TID.X ;  /* 0x0000000000997919 */ /* 0x000ee40000002100 */
[----:B------:R-:W4:Y:S08]  /*0080*/  S2UR UR12, SR_CgaCtaId ;  /* 0x00000000000c79c3 */ /* 0x000f300000008800 */
[----:B------:R-:W5:Y:S01]  /*0090*/  LDC R176, c[0x0][0x230] ;  /* 0x00008c00ffb07b82 */ /* 0x000f620000000800 */
[----:B--2---:R-:W-:Y:S01]  /*00a0*/  IMAD.MOV.U32 R155, RZ, RZ, R3 ;  /* 0x000000ffff9b7224 */ /* 0x004fe200078e0003 */
[----:B------:R2:W-:Y:S01]  /*00b0*/  STL.64 [R1+0x50], R2 ;  /* 0x0000500201007387 */ /* 0x0005e20000100a00 */
[----:B------:R-:W-:-:S05]  /*00c0*/  IMAD.MOV.U32 R152, RZ, RZ, R2 ;  /* 0x000000ffff987224 */ /* 0x000fca00078e0002 */
[----:B------:R-:W5:Y:S01]  /*00d0*/  LDC R180, c[0x0][0x230] ;  /* 0x00008c00ffb47b82 */ /* 0x000f620000000800 */
[----:B------:R-:W-:Y:S01]  /*00e0*/  VIADD R0, R155, 0x7f ;  /* 0x0000007f9b007836 */ /* 0x000fe20000000000 */
[----:B-1----:R-:W-:-:S06]  /*00f0*/  IABS R8, R5 ;  /* 0x0000000500087213 */ /* 0x002fcc0000000000 */
[----:B------:R-:W1:Y:S01]  /*0100*/  LDC R178, c[0x0][0x230] ;  /* 0x00008c00ffb27b82 */ /* 0x000e620000000800 */
[----:B--2---:R-:W-:Y:S02]  /*0110*/  SHF.R.S32.HI R3, RZ, 0x1f, R0 ;  /* 0x0000001fff037819 */ /* 0x004fe40000011400 */
[----:B---3--:R-:W-:Y:S02]  /*0120*/  LOP3.LUT R184, R153, 0x1f, RZ, 0xc0, !PT ;  /* 0x0000001f99b87812 */ /* 0x008fe400078ec0ff */
[----:B------:R-:W-:-:S03]  /*0130*/  LEA.HI R3, R3, R0, RZ, 0x7 ;  /* 0x0000000003037211 */ /* 0x000fc600078f38ff */
[----:B------:R-:W2:Y:S01]  /*0140*/  LDC R182, c[0x0][0x230] ;  /* 0x00008c00ffb67b82 */ /* 0x000ea20000000800 */
[----:B------:R-:W-:-:S05]  /*0150*/  SHF.R.S32.HI R3, RZ, 0x7, R3 ;  /* 0x00000007ff037819 */ /* 0x000fca0000011403 */
[----:B------:R-:W-:-:S05]  /*0160*/  IMAD.SHL.U32 R4, R3, 0x8, RZ ;  /* 0x0000000803047824 */ /* 0x000fca00078e00ff */
[-C--:B------:R-:W-:Y:S02]  /*0170*/  IABS R7, R4.reuse ;  /* 0x0000000400077213 */ /* 0x080fe40000000000 */
[----:B------:R-:W-:Y:S02]  /*0180*/  IABS R10, R4 ;  /* 0x00000004000a7213 */ /* 0x000fe40000000000 */
[----:B------:R-:W3:Y:S08]  /*0190*/  I2F.RP R0, R7 ;  /* 0x0000000700007306 */ /* 0x000ef00000209400 */
[----:B---3--:R-:W3:Y:S02]  /*01a0*/  MUFU.RCP R0, R0 ;  /* 0x0000000000007308 */ /* 0x008ee40000001000 */
[----:B---3--:R-:W-:-:S02]  /*01b0*/  VIADD R2, R0, 0xffffffe ;  /* 0x0ffffffe00027836 */ /* 0x008fc40000000000 */
[----:B------:R-:W-:-:S04]  /*01c0*/  IMAD.MOV R0, RZ, RZ, -R10 ;  /* 0x000000ffff007224 */ /* 0x000fc800078e0a0a */
[----:B------:R3:W4:Y:S02]  /*01d0*/  F2I.FTZ.U32.TRUNC.NTZ R3, R2 ;  /* 0x0000000200037305 */ /* 0x000724000021f000 */
[----:B---3--:R-:W-:Y:S02]  /*01e0*/  IMAD.MOV.U32 R2, RZ, RZ, RZ ;  /* 0x000000ffff027224 */ /* 0x008fe400078e00ff */
[----:B----4-:R-:W-:-:S04]  /*01f0*/  IMAD.MOV R6, RZ, RZ, -R3 ;  /* 0x000000ffff067224 */ /* 0x010fc800078e0a03 */
[----:B------:R-:W-:Y:S02]  /*0200*/  IMAD R9, R6, R7, RZ ;  /* 0x0000000706097224 */ /* 0x000fe400078e02ff */
[----:B------:R-:W-:Y:S02]  /*0210*/  IMAD.MOV.U32 R6, RZ, RZ, R8 ;  /* 0x000000ffff067224 */ /* 0x000fe400078e0008 */
[----:B------:R-:W-:-:S06]  /*0220*/  IMAD.HI.U32 R3, R3, R9, R2 ;  /* 0x0000000903037227 */ /* 0x000fcc00078e0002 */
[----:B------:R-:W-:-:S04]  /*0230*/  IMAD.HI.U32 R3, R3, R6, RZ ;  /* 0x0000000603037227 */ /* 0x000fc800078e00ff */
[----:B------:R-:W-:-:S05]  /*0240*/  IMAD R0, R3, R0, R6 ;  /* 0x0000000003007224 */ /* 0x000fca00078e0206 */
[----:B------:R-:W-:-:S13]  /*0250*/  ISETP.GT.U32.AND P1, PT, R7, R0, PT ;  /* 0x000000000700720c */ /* 0x000fda0003f24070 */
[----:B------:R-:W-:Y:S02]  /*0260*/  @!P1 IMAD.IADD R0, R0, 0x1, -R7 ;  /* 0x0000000100009824 */ /* 0x000fe400078e0a07 */
[----:B------:R-:W-:Y:S01]  /*0270*/  @!P1 VIADD R3, R3, 0x1 ;  /* 0x0000000103039836 */ /* 0x000fe20000000000 */
[----:B------:R-:W-:Y:S02]  /*0280*/  ISETP.NE.AND P1, PT, R4, RZ, PT ;  /* 0x000000ff0400720c */ /* 0x000fe40003f25270 */
[----:B------:R-:W-:Y:S02]  /*0290*/  ISETP.GE.U32.AND P0, PT, R0, R7, PT ;  /* 0x000000070000720c */ /* 0x000fe40003f06070 */
[----:B------:R-:W-:-:S04]  /*02a0*/  LOP3.LUT R0, R5, R4, RZ, 0x3c, !PT ;  /* 0x0000000405007212 */ /* 0x000fc800078e3cff */
[----:B------:R-:W-:Y:S01]  /*02b0*/  ISETP.GE.AND P2, PT, R0, RZ, PT ;  /* 0x000000ff0000720c */ /* 0x000fe20003f46270 */
[----:B------:R-:W-:-:S06]  /*02c0*/  VIADD R0, R152, 0x7f ;  /* 0x0000007f98007836 */ /* 0x000fcc0000000000 */
[----:B------:R-:W-:-:S04]  /*02d0*/  @P0 VIADD R3, R3, 0x1 ;  /* 0x0000000103030836 */ /* 0x000fc80000000000 */
[----:B------:R-:W-:Y:S01]  /*02e0*/  IMAD.MOV.U32 R2, RZ, RZ, R3 ;  /* 0x000000ffff027224 */ /* 0x000fe200078e0003 */
[----:B------:R-:W-:-:S03]  /*02f0*/  SHF.R.S32.HI R3, RZ, 0x1f, R0 ;  /* 0x0000001fff037819 */ /* 0x000fc60000011400 */
[----:B------:R-:W-:Y:S01]  /*0300*/  @!P2 IMAD.MOV R2, RZ, RZ, -R2 ;  /* 0x000000ffff02a224 */ /* 0x000fe200078e0a02 */
[----:B------:R-:W-:Y:S02]  /*0310*/  @!P1 LOP3.LUT R2, RZ, R4, RZ, 0x33, !PT ;  /* 0x00000004ff029212 */ /* 0x000fe400078e33ff */
[----:B------:R-:W-:-:S03]  /*0320*/  LEA.HI R3, R3, R0, RZ, 0x7 ;  /* 0x0000000003037211 */ /* 0x000fc600078f38ff */
[----:B------:R-:W-:Y:S02]  /*0330*/  IMAD.SHL.U32 R14, R2, 0x8, RZ ;  /* 0x00000008020e7824 */ /* 0x000fe400078e00ff */
[----:B------:R-:W-:-:S03]  /*0340*/  IMAD.MOV R2, RZ, RZ, -R2 ;  /* 0x000000ffff027224 */ /* 0x000fc600078e0a02 */
[----:B------:R-:W-:Y:S01]  /*0350*/  LEA.HI.SX32 R3, R3, -R14, 0x19 ;  /* 0x8000000e03037211 */ /* 0x000fe200078fcaff */
[----:B------:R-:W-:Y:S01]  /*0360*/  IMAD R16, R4, R2, R5 ;  /* 0x0000000204107224 */ /* 0x000fe200078e0205 */
[----:B------:R-:W-:Y:S01]  /*0370*/  IABS R4, R155 ;  /* 0x0000009b00047213 */ /* 0x000fe20000000000 */
[----:B------:R-:W-:Y:S01]  /*0380*/  IMAD.MOV.U32 R2, RZ, RZ, RZ ;  /* 0x000000ffff027224 */ /* 0x000fe200078e00ff */
[----:B------:R-:W-:-:S04]  /*0390*/  VIMNMX R13, R3, 0x8, PT ;  /* 0x00000008030d7848 */ /* 0x000fc80003fe0100 */
[-C--:B------:R-:W-:Y:S02]  /*03a0*/  IABS R9, R13.reuse ;  /* 0x0000000d00097213 */ /* 0x080fe40000000000 */
[----:B------:R-:W-:Y:S02]  /*03b0*/  IABS R7, R13 ;  /* 0x0000000d00077213 */ /* 0x000fe40000000000 */
[----:B------:R-:W3:Y:S08]  /*03c0*/  I2F.RP R0, R9 ;  /* 0x0000000900007306 */ /* 0x000ef00000209400 */
[----:B---3--:R-:W3:Y:S02]  /*03d0*/  MUFU.RCP R0, R0 ;  /* 0x0000000000007308 */ /* 0x008ee40000001000 */
[----:B---3--:R-:W-:-:S02]  /*03e0*/  VIADD R3, R0, 0xffffffe ;  /* 0x0ffffffe00037836 */ /* 0x008fc40000000000 */
[----:B------:R-:W-:-:S04]  /*03f0*/  IMAD.MOV R0, RZ, RZ, -R7 ;  /* 0x000000ffff007224 */ /* 0x000fc800078e0a07 */
[----:B------:R-:W3:Y:S08]  /*0400*/  I2F.RP R7, R4 ;  /* 0x0000000400077306 */ /* 0x000ef00000209400 */
[----:B------:R-:W4:Y:S08]  /*0410*/  F2I.FTZ.U32.TRUNC.NTZ R3, R3 ;  /* 0x0000000300037305 */ /* 0x000f30000021f000 */
[----:B---3--:R-:W3:Y:S01]  /*0420*/  MUFU.RCP R7, R7 ;  /* 0x0000000700077308 */ /* 0x008ee20000001000 */
[----:B----4-:R-:W-:-:S04]  /*0430*/  IMAD.MOV R6, RZ, RZ, -R3 ;  /* 0x000000ffff067224 */ /* 0x010fc800078e0a03 */
[----:B------:R-:W-:Y:S01]  /*0440*/  IMAD R5, R6, R9, RZ ;  /* 0x0000000906057224 */ /* 0x000fe200078e02ff */
[----:B------:R-:W-:-:S03]  /*0450*/  IABS R6, R16 ;  /* 0x0000001000067213 */ /* 0x000fc60000000000 */
[----:B------:R-:W-:Y:S01]  /*0460*/  IMAD.HI.U32 R2, R3, R5, R2 ;  /* 0x0000000503027227 */ /* 0x000fe200078e0002 */
[----:B------:R-:W-:-:S03]  /*0470*/  IABS R5, R152 ;  /* 0x0000009800057213 */ /* 0x000fc60000000000 */
[----:B------:R-:W-:Y:S02]  /*0480*/  IMAD.MOV.U32 R3, RZ, RZ, R6 ;  /* 0x000000ffff037224 */ /* 0x000fe400078e0006 */
[----:B------:R-:W4:Y:S02]  /*0490*/  I2F.RP R6, R5 ;  /* 0x0000000500067306 */ /* 0x000f240000209400 */
[----:B------:R-:W-:-:S04]  /*04a0*/  IMAD.HI.U32 R2, R2, R3, RZ ;  /* 0x0000000302027227 */ /* 0x000fc800078e00ff */
[----:B------:R-:W-:Y:S02]  /*04b0*/  IMAD R0, R2, R0, R3 ;  /* 0x0000000002007224 */ /* 0x000fe400078e0203 */
[----:B---3--:R-:W-:-:S03]  /*04c0*/  VIADD R3, R7, 0xffffffe ;  /* 0x0ffffffe07037836 */ /* 0x008fc60000000000 */
[----:B------:R-:W-:-:S03]  /*04d0*/  ISETP.GT.U32.AND P1, PT, R9, R0, PT ;  /* 0x000000000900720c */ /* 0x000fc60003f24070 */
[----:B------:R-:W3:Y:S08]  /*04e0*/  F2I.FTZ.U32.TRUNC.NTZ R3, R3 ;  /* 0x0000000300037305 */ /* 0x000ef0000021f000 */
[----:B----4-:R-:W4:Y:S02]  /*04f0*/  MUFU.RCP R6, R6 ;  /* 0x0000000600067308 */ /* 0x010f240000001000 */
[----:B------:R-:W-:-:S02]  /*0500*/  @!P1 IMAD.IADD R0, R0, 0x1, -R9 ;  /* 0x0000000100009824 */ /* 0x000fc400078e0a09 */
[----:B------:R-:W-:Y:S01]  /*0510*/  @!P1 VIADD R2, R2, 0x1 ;  /* 0x0000000102029836 */ /* 0x000fe20000000000 */
[----:B------:R-:W-:Y:S02]  /*0520*/  ISETP.NE.AND P1, PT, R13, RZ, PT ;  /* 0x000000ff0d00720c */ /* 0x000fe40003f25270 */
[----:B------:R-:W-:Y:S01]  /*0530*/  ISETP.GE.U32.AND P0, PT, R0, R9, PT ;  /* 0x000000090000720c */ /* 0x000fe20003f06070 */
[----:B---3--:R-:W-:Y:S01]  /*0540*/  IMAD.MOV R11, RZ, RZ, -R3 ;  /* 0x000000ffff0b7224 */ /* 0x008fe200078e0a03 */
[----:B------:R-:W-:Y:S02]  /*0550*/  LOP3.LUT R0, R16, R13, RZ, 0x3c, !PT ;  /* 0x0000000d10007212 */ /* 0x000fe400078e3cff */
[----:B------:R-:W-:Y:S01]  /*0560*/  SHF.R.U32.HI R9, RZ, 0x5, R153 ;  /* 0x00000005ff097819 */ /* 0x000fe20000011699 */
[----:B------:R-:W-:Y:S01]  /*0570*/  IMAD R11, R11, R4, RZ ;  /* 0x000000040b0b7224 */ /* 0x000fe200078e02ff */
[----:B------:R-:W-:Y:S02]  /*0580*/  ISETP.GE.AND P2, PT, R0, RZ, PT ;  /* 0x000000ff0000720c */ /* 0x000fe40003f46270 */
[----:B------:R-:W-:Y:S01]  /*0590*/  SGXT.U32 R9, R9, 0x2 ;  /* 0x000000020909781a */ /* 0x000fe20000000000 */
[----:B----4-:R-:W-:Y:S01]  /*05a0*/  VIADD R7, R6, 0xffffffe ;  /* 0x0ffffffe06077836 */ /* 0x010fe20000000000 */
[----:B------:R-:W-:-:S03]  /*05b0*/  LOP3.LUT R6, R153, 0x60, RZ, 0xc0, !PT ;  /* 0x0000006099067812 */ /* 0x000fc600078ec0ff */
[----:B------:R-:W-:Y:S02]  /*05c0*/  @P0 VIADD R2, R2, 0x1 ;  /* 0x0000000102020836 */ /* 0x000fe40000000000 */
[----:B------:R-:W3:Y:S02]  /*05d0*/  F2I.FTZ.U32.TRUNC.NTZ R7, R7 ;  /* 0x0000000700077305 */ /* 0x000ee4000021f000 */
[----:B------:R-:W-:Y:S02]  /*05e0*/  IMAD.MOV.U32 R12, RZ, RZ, R2 ;  /* 0x000000ffff0c7224 */ /* 0x000fe400078e0002 */
[----:B------:R-:W-:Y:S02]  /*05f0*/  IMAD.MOV.U32 R2, RZ, RZ, RZ ;  /* 0x000000ffff027224 */ /* 0x000fe400078e00ff */
[----:B------:R-:W-:Y:S01]  /*0600*/  @!P2 IMAD.MOV R12, RZ, RZ, -R12 ;  /* 0x000000ffff0ca224 */ /* 0x000fe200078e0a0c */
[----:B------:R-:W-:Y:S01]  /*0610*/  @!P1 LOP3.LUT R12, RZ, R13, RZ, 0x33, !PT ;  /* 0x0000000dff0c9212 */ /* 0x000fe200078e33ff */
[----:B------:R-:W-:Y:S01]  /*0620*/  IMAD.HI.U32 R10, R3, R11, R2 ;  /* 0x0000000b030a7227 */ /* 0x000fe200078e0002 */
[----:B------:R-:W-:-:S03]  /*0630*/  SHF.R.U32.HI R3, RZ, 0x1, R6 ;  /* 0x00000001ff037819 */ /* 0x000fc60000011606 */
[----:B------:R-:W-:Y:S02]  /*0640*/  IMAD.SHL.U32 R0, R12, 0x80, RZ ;  /* 0x000000800c007824 */ /* 0x000fe400078e00ff */
[----:B------:R-:W-:Y:S02]  /*0650*/  IMAD.MOV R6, RZ, RZ, -R12 ;  /* 0x000000ffff067224 */ /* 0x000fe400078e0a0c */
[----:B---3--:R-:W-:Y:S01]  /*0660*/  IMAD.MOV R20, RZ, RZ, -R7 ;  /* 0x000000ffff147224 */ /* 0x008fe200078e0a07 */
[----:B------:R-:W-:Y:S02]  /*0670*/  LOP3.LUT R8, R0, R9, RZ, 0xfc, !PT ;  /* 0x0000000900087212 */ /* 0x000fe400078efcff */
[----:B------:R-:W-:Y:S02]  /*0680*/  LOP3.LUT R9, R153, 0x7f, RZ, 0xc0, !PT ;  /* 0x0000007f99097812 */ /* 0x000fe400078ec0ff */
[----:B------:R-:W-:Y:S02]  /*0690*/  LOP3.LUT R18, R8, 0x7c, RZ, 0xfc, !PT ;  /* 0x0000007c08127812 */ /* 0x000fe400078efcff */
[----:B------:R-:W-:Y:S01]  /*06a0*/  IABS R15, R8 ;  /* 0x00000008000f7213 */ /* 0x000fe20000000000 */
[----:B------:R-:W-:Y:S01]  /*06b0*/  IMAD.SHL.U32 R2, R9, 0x4, RZ ;  /* 0x0000000409027824 */ /* 0x000fe200078e00ff */
[----:B------:R-:W-:-:S02]  /*06c0*/  IABS R21, R18 ;  /* 0x0000001200157213 */ /* 0x000fc40000000000 */
[----:B------:R-:W-:Y:S01]  /*06d0*/  ISETP.GE.AND P6, PT, R18, RZ, PT ;  /* 0x000000ff1200720c */ /* 0x000fe20003fc6270 */
[----:B------:R-:W-:Y:S01]  /*06e0*/  IMAD.HI.U32 R11, R10, R15, RZ ;  /* 0x0000000f0a0b7227 */ /* 0x000fe200078e00ff */
[----:B------:R-:W-:Y:S02]  /*06f0*/  LOP3.LUT R2, R2, R3, RZ, 0x3c, !PT ;  /* 0x0000000302027212 */ /* 0x000fe400078e3cff */
[----:B------:R-:W-:Y:S01]  /*0700*/  LOP3.LUT R18, R8, 0x18, RZ, 0xfc, !PT ;  /* 0x0000001808127812 */ /* 0x000fe200078efcff */
[----:B------:R-:W-:Y:S01]  /*0710*/  IMAD.HI.U32 R12, R10, R21, RZ ;  /* 0x000000150a0c7227 */ /* 0x000fe200078e00ff */
[C---:B------:R-:W-:Y:S02]  /*0720*/  LOP3.LUT R22, R8.reuse, 0x28, RZ, 0xfc, !PT ;  /* 0x0000002808167812 */ /* 0x040fe400078efcff */
[C---:B------:R-:W-:Y:S01]  /*0730*/  LOP3.LUT R24, R8.reuse, 0x60, RZ, 0xfc, !PT ;  /* 0x0000006008187812 */ /* 0x040fe200078efcff */
[----:B------:R-:W-:Y:S01]  /*0740*/  IMAD.MOV R12, RZ, RZ, -R12 ;  /* 0x000000ffff0c7224 */ /* 0x000fe200078e0a0c */
[----:B------:R-:W-:Y:S01]  /*0750*/  IABS R31, R22 ;  /* 0x00000016001f7213 */ /* 0x000fe20000000000 */
[----:B------:R-:W-:Y:S01]  /*0760*/  IMAD R3, R13, R6, R16 ;  /* 0x000000060d037224 */ /* 0x000fe200078e0210 */
[----:B------:R-:W-:Y:S01]  /*0770*/  LOP3.LUT R16, R8, 0x10, RZ, 0xfc, !PT ;  /* 0x0000001008107812 */ /* 0x000fe200078efcff */
[----:B------:R-:W-:Y:S01]  /*0780*/  IMAD R13, R20, R5, RZ ;  /* 0x00000005140d7224 */ /* 0x000fe200078e02ff */
[----:B------:R-:W-:Y:S01]  /*0790*/  LOP3.LUT R20, R8, 0x20, RZ, 0xfc, !PT ;  /* 0x0000002008147812 */ /* 0x000fe200078efcff */
[----:B------:R-:W-:Y:S01]  /*07a0*/  IMAD.MOV.U32 R6, RZ, RZ, RZ ;  /* 0x000000ffff067224 */ /* 0x000fe200078e00ff */
[----:B------:R-:W-:Y:S01]  /*07b0*/  IABS R19, R16 ;  /* 0x0000001000137213 */ /* 0x000fe20000000000 */
[----:B------:R-:W-:Y:S01]  /*07c0*/  IMAD.MOV R11, RZ, RZ, -R11 ;  /* 0x000000ffff0b7224 */ /* 0x000fe200078e0a0b */
[----:B------:R-:W-:Y:S01]  /*07d0*/  IABS R27, R20 ;  /* 0x00000014001b7213 */ /* 0x000fe20000000000 */
[----:B------:R-:W-:Y:S01]  /*07e0*/  IMAD R21, R4, R12, R21 ;  /* 0x0000000c04157224 */ /* 0x000fe200078e0215 */
[C---:B------:R-:W-:Y:S01]  /*07f0*/  LOP3.LUT R12, R8.reuse, 0xc, RZ, 0xfc, !PT ;  /* 0x0000000c080c7812 */ /* 0x040fe200078efcff */
[----:B------:R-:W-:Y:S01]  /*0800*/  IMAD.HI.U32 R7, R7, R13, R6 ;  /* 0x0000000d07077227 */ /* 0x000fe200078e0006 */
[----:B------:R-:W-:-:S02]  /*0810*/  LOP3.LUT R13, R8, 0x4, RZ, 0xfc, !PT ;  /* 0x00000004080d7812 */ /* 0x000fc400078efcff */
[----:B------:R-:W-:Y:S01]  /*0820*/  ISETP.GT.U32.AND P1, PT, R4, R21, PT ;  /* 0x000000150400720c */ /* 0x000fe20003f24070 */
[----:B------:R-:W-:Y:S01]  /*0830*/  IMAD.IADD R6, R14, 0x1, R3 ;  /* 0x000000010e067824 */ /* 0x000fe200078e0203 */
[----:B------:R-:W-:Y:S01]  /*0840*/  ISETP.GE.AND P4, PT, R13, RZ, PT ;  /* 0x000000ff0d00720c */ /* 0x000fe20003f86270 */
[----:B------:R-:W-:Y:S01]  /*0850*/  IMAD R3, R4, R11, R15 ;  /* 0x0000000b04037224 */ /* 0x000fe200078e020f */
[----:B------:R-:W-:Y:S01]  /*0860*/  IABS R13, R13 ;  /* 0x0000000d000d7213 */ /* 0x000fe20000000000 */
[----:B------:R-:W-:Y:S01]  /*0870*/  IMAD R154, R6, 0x80, R9 ;  /* 0x00000080069a7824 */ /* 0x000fe200078e0209 */
[----:B------:R-:W-:Y:S02]  /*0880*/  LOP3.LUT R11, R8, 0x8, RZ, 0xfc, !PT ;  /* 0x00000008080b7812 */ /* 0x000fe400078efcff */
[----:B------:R-:W-:Y:S02]  /*0890*/  ISETP.GT.U32.AND P5, PT, R4, R3, PT ;  /* 0x000000030400720c */ /* 0x000fe40003fa4070 */
[----:B------:R-:W-:Y:S01]  /*08a0*/  ISETP.GE.AND P0, PT, R11, RZ, PT ;  /* 0x000000ff0b00720c */ /* 0x000fe20003f06270 */
[----:B------:R3:W-:Y:S01]  /*08b0*/  STL [R1+0x4c], R154 ;  /* 0x00004c9a01007387 */ /* 0x0007e20000100800 */
[----:B------:R-:W-:Y:S01]  /*08c0*/  IABS R15, R11 ;  /* 0x0000000b000f7213 */ /* 0x000fe20000000000 */
[----:B------:R-:W-:Y:S01]  /*08d0*/  @!P1 IMAD.IADD R21, R21, 0x1, -R4 ;  /* 0x0000000115159824 */ /* 0x000fe200078e0a04 */
[----:B------:R-:W-:Y:S01]  /*08e0*/  IABS R17, R12 ;  /* 0x0000000c00117213 */ /* 0x000fe20000000000 */
[----:B------:R-:W-:Y:S01]  /*08f0*/  IMAD.HI.U32 R11, R10, R13, RZ ;  /* 0x0000000d0a0b7227 */ /* 0x000fe200078e00ff */
[----:B------:R-:W-:-:S02]  /*0900*/  ISETP.GE.AND P2, PT, R12, RZ, PT ;  /* 0x000000ff0c00720c */ /* 0x000fc40003f46270 */
[----:B------:R-:W-:Y:S01]  /*0910*/  ISETP.GT.U32.AND P1, PT, R4, R21, PT ;  /* 0x000000150400720c */ /* 0x000fe20003f24070 */
[----:B------:R-:W-:Y:S01]  /*0920*/  IMAD.MOV R14, RZ, RZ, -R11 ;  /* 0x000000ffff0e7224 */ /* 0x000fe200078e0a0b */
[----:B------:R-:W-:Y:S01]  /*0930*/  LOP3.LUT R6, R8, 0x48, RZ, 0xfc, !PT ;  /* 0x0000004808067812 */ /* 0x000fe200078efcff */
[----:B------:R-:W-:Y:S01]  /*0940*/  @!P5 IMAD.IADD R3, R3, 0x1, -R4 ;  /* 0x000000010303d824 */ /* 0x000fe200078e0a04 */
[----:B------:R-:W-:Y:S01]  /*0950*/  IABS R59, R24 ;  /* 0x00000018003b7213 */ /* 0x000fe20000000000 */
[----:B------:R-:W-:Y:S01]  /*0960*/  IMAD.HI.U32 R11, R10, R15, RZ ;  /* 0x0000000f0a0b7227 */ /* 0x000fe200078e00ff */
[----:B------:R-:W-:Y:S02]  /*0970*/  IABS R47, R6 ;  /* 0x00000006002f7213 */ /* 0x000fe40000000000 */
[C---:B------:R-:W-:Y:S01]  /*0980*/  ISETP.GT.U32.AND P5, PT, R4.reuse, R3, PT ;  /* 0x000000030400720c */ /* 0x040fe20003fa4070 */
[----:B------:R-:W-:Y:S01]  /*0990*/  IMAD R13, R4, R14, R13 ;  /* 0x0000000e040d7224 */ /* 0x000fe200078e020d */
[----:B------:R-:W-:Y:S01]  /*09a0*/  LOP3.LUT R26, R8, 0x64, RZ, 0xfc, !PT ;  /* 0x00000064081a7812 */ /* 0x000fe200078efcff */
[----:B------:R-:W-:Y:S01]  /*09b0*/  IMAD.HI.U32 R12, R10, R17, RZ ;  /* 0x000000110a0c7227 */ /* 0x000fe200078e00ff */
[----:B------:R-:W-:-:S02]  /*09c0*/  LOP3.LUT R28, R8, 0x68, RZ, 0xfc, !PT ;  /* 0x00000068081c7812 */ /* 0x000fc400078efcff */
[C---:B------:R-:W-:Y:S01]  /*09d0*/  ISETP.GT.U32.AND P3, PT, R4.reuse, R13, PT ;  /* 0x0000000d0400720c */ /* 0x040fe20003f64070 */
[----:B------:R-:W-:Y:S01]  /*09e0*/  IMAD.MOV R14, RZ, RZ, -R11 ;  /* 0x000000ffff0e7224 */ /* 0x000fe200078e0a0b */
[----:B------:R-:W-:Y:S01]  /*09f0*/  IABS R61, R26 ;  /* 0x0000001a003d7213 */ /* 0x000fe20000000000 */
[----:B------:R-:W-:Y:S01]  /*0a00*/  IMAD.MOV R12, RZ, RZ, -R12 ;  /* 0x000000ffff0c7224 */ /* 0x000fe200078e0a0c */
[----:B------:R-:W-:Y:S01]  /*0a10*/  IABS R63, R28 ;  /* 0x0000001c003f7213 */ /* 0x000fe20000000000 */
[----:B------:R-:W-:Y:S01]  /*0a20*/  IMAD R15, R4, R14, R15 ;  /* 0x0000000e040f7224 */ /* 0x000fe200078e020f */
[C---:B------:R-:W-:Y:S01]  /*0a30*/  LOP3.LUT R14, R8.reuse, 0x14, RZ, 0xfc, !PT ;  /* 0x00000014080e7812 */ /* 0x040fe200078efcff */
[--C-:B------:R-:W-:Y:S01]  /*0a40*/  @!P1 IMAD.IADD R21, R21, 0x1, -R4.reuse ;  /* 0x0000000115159824 */ /* 0x100fe200078e0a04 */
[----:B------:R-:W-:Y:S01]  /*0a50*/  ISETP.GE.AND P1, PT, R8, RZ, PT ;  /* 0x000000ff0800720c */ /* 0x000fe20003f26270 */
[C---:B------:R-:W-:Y:S01]  /*0a60*/  IMAD R17, R4.reuse, R12, R17 ;  /* 0x0000000c04117224 */ /* 0x040fe200078e0211 */
[----:B------:R-:W-:Y:S01]  /*0a70*/  IABS R23, R14 ;  /* 0x0000000e00177213 */ /* 0x000fe20000000000 */
[----:B------:R-:W-:Y:S01]  /*0a80*/  @!P5 IMAD.IADD R3, R3, 0x1, -R4 ;  /* 0x000000010303d824 */ /* 0x000fe200078e0a04 */
[----:B------:R-:W-:Y:S01]  /*0a90*/  ISETP.GT.U32.AND P5, PT, R4, R15, PT ;  /* 0x0000000f0400720c */ /* 0x000fe20003fa4070 */
[----:B------:R-:W-:Y:S01]  /*0aa0*/  IMAD.MOV.U32 R73, RZ, RZ, R21 ;  /* 0x000000ffff497224 */ /* 0x000fe200078e0015 */
[----:B------:R-:W-:Y:S01]  /*0ab0*/  LOP3.LUT R30, R8, 0x6c, RZ, 0xfc, !PT ;  /* 0x0000006c081e7812 */ /* 0x000fe200078efcff */
[----:B------:R-:W-:Y:S01]  /*0ac0*/  IMAD.HI.U32 R11, R10, R19, RZ ;  /* 0x000000130a0b7227 */ /* 0x000fe200078e00ff */
[----:B------:R-:W-:-:S02]  /*0ad0*/  LOP3.LUT R32, R8, 0x74, RZ, 0xfc, !PT ;  /* 0x0000007408207812 */ /* 0x000fc400078efcff */
[----:B------:R-:W-:Y:S01]  /*0ae0*/  IABS R65, R30 ;  /* 0x0000001e00417213 */ /* 0x000fe20000000000 */
[----:B------:R-:W-:Y:S01]  /*0af0*/  @!P6 IMAD.MOV R73, RZ, RZ, -R73 ;  /* 0x000000ffff49e224 */ /* 0x000fe200078e0a49 */
[----:B------:R-:W-:Y:S01]  /*0b00*/  ISETP.GT.U32.AND P6, PT, R4, R17, PT ;  /* 0x000000110400720c */ /* 0x000fe20003fc4070 */
[----:B------:R-:W-:Y:S01]  /*0b10*/  IMAD.MOV R11, RZ, RZ, -R11 ;  /* 0x000000ffff0b7224 */ /* 0x000fe200078e0a0b */
[----:B------:R-:W-:Y:S01]  /*0b20*/  IABS R69, R32 ;  /* 0x0000002000457213 */ /* 0x000fe20000000000 */
[--C-:B------:R-:W-:Y:S01]  /*0b30*/  @!P3 IMAD.IADD R13, R13, 0x1, -R4.reuse ;  /* 0x000000010d0db824 */ /* 0x100fe200078e0a04 */
[----:B------:R-:W-:Y:S01]  /*0b40*/  LOP3.LUT R174, R2, 0x40, RZ, 0x3c, !PT ;  /* 0x0000004002ae7812 */ /* 0x000fe200078e3cff */
[C---:B------:R-:W-:Y:S01]  /*0b50*/  IMAD R19, R4.reuse, R11, R19 ;  /* 0x0000000b04137224 */ /* 0x040fe200078e0213 */
[----:B------:R-:W-:Y:S01]  /*0b60*/  IABS R11, R18 ;  /* 0x00000012000b7213 */ /* 0x000fe20000000000 */
[----:B------:R-:W-:Y:S01]  /*0b70*/  @!P5 IMAD.IADD R15, R15, 0x1, -R4 ;  /* 0x000000010f0fd824 */ /* 0x000fe200078e0a04 */
[----:B------:R-:W-:-:S02]  /*0b80*/  ISETP.GT.U32.AND P3, PT, R4, R13, PT ;  /* 0x0000000d0400720c */ /* 0x000fc40003f64070 */
[----:B------:R-:W-:Y:S01]  /*0b90*/  ISETP.GE.AND P5, PT, R14, RZ, PT ;  /* 0x000000ff0e00720c */ /* 0x000fe20003fa6270 */
[----:B------:R-:W-:Y:S02]  /*0ba0*/  IMAD.MOV.U32 R21, RZ, RZ, R11 ;  /* 0x000000ffff157224 */ /* 0x000fe400078e000b */
[----:B------:R-:W-:Y:S01]  /*0bb0*/  @!P6 IMAD.IADD R17, R17, 0x1, -R4 ;  /* 0x000000011111e824 */ /* 0x000fe200078e0a04 */
[----:B------:R-:W-:Y:S01]  /*0bc0*/  ISETP.GT.U32.AND P6, PT, R4, R15, PT ;  /* 0x0000000f0400720c */ /* 0x000fe20003fc4070 */
[----:B------:R-:W-:Y:S02]  /*0bd0*/  IMAD.MOV.U32 R11, RZ, RZ, R3 ;  /* 0x000000ffff0b7224 */ /* 0x000fe400078e0003 */
[----:B------:R-:W-:-:S04]  /*0be0*/  IMAD.HI.U32 R3, R10, R23, RZ ;  /* 0x000000170a037227 */ /* 0x000fc800078e00ff */
[----:B------:R-:W-:Y:S02]  /*0bf0*/  IMAD.MOV R3, RZ, RZ, -R3 ;  /* 0x000000ffff037224 */ /* 0x000fe400078e0a03 */
[--C-:B------:R-:W-:Y:S01]  /*0c00*/  @!P3 IMAD.IADD R13, R13, 0x1, -R4.reuse ;  /* 0x000000010d0db824 */ /* 0x100fe200078e0a04 */
[C---:B------:R-:W-:Y:S01]  /*0c10*/  ISETP.GT.U32.AND P3, PT, R4.reuse, R19, PT ;  /* 0x000000130400720c */ /* 0x040fe20003f64070 */
[----:B------:R-:W-:Y:S02]  /*0c20*/  IMAD R3, R4, R3, R23 ;  /* 0x0000000304037224 */ /* 0x000fe400078e0217 */
[----:B------:R-:W-:Y:S01]  /*0c30*/  @!P1 IMAD.MOV R11, RZ, RZ, -R11 ;  /* 0x000000ffff0b9224 */ /* 0x000fe200078e0a0b */
[----:B------:R-:W-:Y:S01]  /*0c40*/  ISETP.GE.AND P1, PT, R16, RZ, PT ;  /* 0x000000ff1000720c */ /* 0x000fe20003f26270 */
[----:B------:R-:W-:Y:S01]  /*0c50*/  @!P6 IMAD.IADD R15, R15, 0x1, -R4 ;  /* 0x000000010f0fe824 */ /* 0x000fe200078e0a04 */
[----:B------:R-:W-:Y:S01]  /*0c60*/  ISETP.GT.U32.AND P6, PT, R4, R3, PT ;  /* 0x000000030400720c */ /* 0x000fe20003fc4070 */
[----:B------:R-:W-:Y:S01]  /*0c70*/  IMAD.HI.U32 R12, R10, R21, RZ ;  /* 0x000000150a0c7227 */ /* 0x000fe200078e00ff */
[----:B------:R-:W-:-:S03]  /*0c80*/  LOP3.LUT R16, R8, 0x1c, RZ, 0xfc, !PT ;  /* 0x0000001c08107812 */ /* 0x000fc600078efcff */
[----:B------:R-:W-:Y:S01]  /*0c90*/  IMAD.MOV R12, RZ, RZ, -R12 ;  /* 0x000000ffff0c7224 */ /* 0x000fe200078e0a0c */
[----:B------:R-:W-:Y:S01]  /*0ca0*/  IABS R25, R16 ;  /* 0x0000001000197213 */ /* 0x000fe20000000000 */
[----:B------:R-:W-:Y:S01]  /*0cb0*/  @!P4 IMAD.MOV R13, RZ, RZ, -R13 ;  /* 0x000000ffff0dc224 */ /* 0x000fe200078e0a0d */
[C---:B------:R-:W-:Y:S01]  /*0cc0*/  ISETP.GT.U32.AND P4, PT, R4.reuse, R17, PT ;  /* 0x000000110400720c */ /* 0x040fe20003f84070 */
[--C-:B------:R-:W-:Y:S02]  /*0cd0*/  @!P3 IMAD.IADD R19, R19, 0x1, -R4.reuse ;  /* 0x000000011313b824 */ /* 0x100fe400078e0a04 */
[----:B------:R-:W-:Y:S01]  /*0ce0*/  IMAD R23, R4, R12, R21 ;  /* 0x0000000c04177224 */ /* 0x000fe200078e0215 */
[----:B------:R-:W-:Y:S01]  /*0cf0*/  LOP3.LUT R21, R8, 0x24, RZ, 0xfc, !PT ;  /* 0x0000002408157812 */ /* 0x000fe200078efcff */
[----:B------:R-:W-:Y:S01]  /*0d00*/  IMAD.HI.U32 R12, R10, R25, RZ ;  /* 0x000000190a0c7227 */ /* 0x000fe200078e00ff */
[----:B------:R-:W-:Y:S02]  /*0d10*/  ISETP.GT.U32.AND P3, PT, R4, R19, PT ;  /* 0x000000130400720c */ /* 0x000fe40003f64070 */
[----:B------:R-:W-:Y:S01]  /*0d20*/  IABS R29, R21 ;  /* 0x00000015001d7213 */ /* 0x000fe20000000000 */
[----:B------:R-:W-:-:S02]  /*0d30*/  @!P6 IMAD.IADD R3, R3, 0x1, -R4 ;  /* 0x000000010303e824 */ /* 0x000fc400078e0a04 */
[----:B------:R-:W-:Y:S02]  /*0d40*/  IMAD.MOV R14, RZ, RZ, -R12 ;  /* 0x000000ffff0e7224 */ /* 0x000fe400078e0a0c */
[----:B------:R-:W-:-:S04]  /*0d50*/  IMAD.HI.U32 R12, R10, R27, RZ ;  /* 0x0000001b0a0c7227 */ /* 0x000fc800078e00ff */
[----:B------:R-:W-:Y:S01]  /*0d60*/  @!P0 IMAD.MOV R15, RZ, RZ, -R15 ;  /* 0x000000ffff0f8224 */ /* 0x000fe200078e0a0f */
[C---:B------:R-:W-:Y:S01]  /*0d70*/  ISETP.GT.U32.AND P0, PT, R4.reuse, R3, PT ;  /* 0x000000030400720c */ /* 0x040fe20003f04070 */
[----:B------:R-:W-:Y:S02]  /*0d80*/  IMAD R25, R4, R14, R25 ;  /* 0x0000000e04197224 */ /* 0x000fe400078e0219 */
[----:B------:R-:W-:-:S03]  /*0d90*/  IMAD.HI.U32 R14, R10, R29, RZ ;  /* 0x0000001d0a0e7227 */ /* 0x000fc600078e00ff */
[C---:B------:R-:W-:Y:S01]  /*0da0*/  ISETP.GT.U32.AND P6, PT, R4.reuse, R25, PT ;  /* 0x000000190400720c */ /* 0x040fe20003fc4070 */
[----:B------:R-:W-:Y:S01]  /*0db0*/  @!P4 IMAD.IADD R17, R17, 0x1, -R4 ;  /* 0x000000011111c824 */ /* 0x000fe200078e0a04 */
[----:B------:R-:W-:Y:S01]  /*0dc0*/  ISETP.GT.U32.AND P4, PT, R4, R23, PT ;  /* 0x000000170400720c */ /* 0x000fe20003f84070 */
[----:B------:R-:W-:Y:S02]  /*0dd0*/  IMAD.MOV R12, RZ, RZ, -R12 ;  /* 0x000000ffff0c7224 */ /* 0x000fe400078e0a0c */
[----:B------:R-:W-:Y:S02]  /*0de0*/  IMAD.MOV R14, RZ, RZ, -R14 ;  /* 0x000000ffff0e7224 */ /* 0x000fe400078e0a0e */
[----:B------:R-:W-:Y:S01]  /*0df0*/  @!P3 IMAD.IADD R19, R19, 0x1, -R4 ;  /* 0x000000011313b824 */ /* 0x000fe200078e0a04 */
[----:B------:R-:W-:Y:S01]  /*0e00*/  ISETP.GE.AND P3, PT, R18, RZ, PT ;  /* 0x000000ff1200720c */ /* 0x000fe20003f66270 */
[----:B------:R-:W-:Y:S01]  /*0e10*/  IMAD R27, R4, R12, R27 ;  /* 0x0000000c041b7224 */ /* 0x000fe200078e021b */
[----:B------:R-:W-:Y:S01]  /*0e20*/  LOP3.LUT R18, R8, 0x30, RZ, 0xfc, !PT ;  /* 0x0000003008127812 */ /* 0x000fe200078efcff */
[----:B------:R-:W-:-:S02]  /*0e30*/  IMAD R29, R4, R14, R29 ;  /* 0x0000000e041d7224 */ /* 0x000fc400078e021d */
[----:B------:R-:W-:Y:S01]  /*0e40*/  @!P1 IMAD.MOV R19, RZ, RZ, -R19 ;  /* 0x000000ffff139224 */ /* 0x000fe200078e0a13 */
[C---:B------:R-:W-:Y:S01]  /*0e50*/  ISETP.GT.U32.AND P1, PT, R4.reuse, R27, PT ;  /* 0x0000001b0400720c */ /* 0x040fe20003f24070 */
[--C-:B------:R-:W-:Y:S01]  /*0e60*/  @!P0 IMAD.IADD R3, R3, 0x1, -R4.reuse ;  /* 0x0000000103038824 */ /* 0x100fe200078e0a04 */
[----:B------:R-:W-:Y:S01]  /*0e70*/  ISETP.GT.U32.AND P0, PT, R4, R29, PT ;  /* 0x0000001d0400720c */ /* 0x000fe20003f04070 */
[--C-:B------:R-:W-:Y:S01]  /*0e80*/  @!P4 IMAD.IADD R23, R23, 0x1, -R4.reuse ;  /* 0x000000011717c824 */ /* 0x100fe200078e0a04 */
[----:B------:R-:W-:Y:S01]  /*0e90*/  ISETP.GE.AND P4, PT, R16, RZ, PT ;  /* 0x000000ff1000720c */ /* 0x000fe20003f86270 */
[----:B------:R-:W-:Y:S01]  /*0ea0*/  IMAD.HI.U32 R12, R10, R31, RZ ;  /* 0x0000001f0a0c7227 */ /* 0x000fe200078e00ff */
[----:B------:R-:W-:Y:S02]  /*0eb0*/  LOP3.LUT R16, R8, 0x2c, RZ, 0xfc, !PT ;  /* 0x0000002c08107812 */ /* 0x000fe400078efcff */
[----:B------:R-:W-:Y:S01]  /*0ec0*/  IABS R35, R18 ;  /* 0x0000001200237213 */ /* 0x000fe20000000000 */
[----:B------:R-:W-:Y:S01]  /*0ed0*/  @!P6 IMAD.IADD R25, R25, 0x1, -R4 ;  /* 0x000000011919e824 */ /* 0x000fe200078e0a04 */
[----:B------:R-:W-:Y:S01]  /*0ee0*/  IABS R33, R16 ;  /* 0x0000001000217213 */ /* 0x000fe20000000000 */
[----:B------:R-:W-:Y:S01]  /*0ef0*/  @!P2 IMAD.MOV R17, RZ, RZ, -R17 ;  /* 0x000000ffff11a224 */ /* 0x000fe200078e0a11 */
[C---:B------:R-:W-:Y:S01]  /*0f00*/  ISETP.GT.U32.AND P6, PT, R4.reuse, R23, PT ;  /* 0x000000170400720c */ /* 0x040fe20003fc4070 */
[----:B------:R-:W-:Y:S01]  /*0f10*/  IMAD.MOV R12, RZ, RZ, -R12 ;  /* 0x000000ffff0c7224 */ /* 0x000fe200078e0a0c */
[C---:B------:R-:W-:Y:S01]  /*0f20*/  ISETP.GT.U32.AND P2, PT, R4.reuse, R25, PT ;  /* 0x000000190400720c */ /* 0x040fe20003f44070 */
[----:B------:R-:W-:Y:S01]  /*0f30*/  @!P1 IMAD.IADD R27, R27, 0x1, -R4 ;  /* 0x000000011b1b9824 */ /* 0x000fe200078e0a04 */
[----:B------:R-:W-:Y:S01]  /*0f40*/  ISETP.GE.AND P1, PT, R21, RZ, PT ;  /* 0x000000ff1500720c */ /* 0x000fe20003f26270 */
[----:B------:R-:W-:-:S02]  /*0f50*/  IMAD R31, R4, R12, R31 ;  /* 0x0000000c041f7224 */ /* 0x000fc400078e021f */
[----:B------:R-:W-:Y:S01]  /*0f60*/  @!P0 IMAD.IADD R29, R29, 0x1, -R4 ;  /* 0x000000011d1d8824 */ /* 0x000fe200078e0a04 */
[----:B------:R-:W-:Y:S01]  /*0f70*/  ISETP.GT.U32.AND P0, PT, R4, R27, PT ;  /* 0x0000001b0400720c */ /* 0x000fe20003f04070 */
[----:B------:R-:W-:Y:S02]  /*0f80*/  IMAD.MOV.U32 R21, RZ, RZ, R3 ;  /* 0x000000ffff157224 */ /* 0x000fe400078e0003 */
[----:B------:R-:W-:-:S04]  /*0f90*/  IMAD.HI.U32 R12, R10, R33, RZ ;  /* 0x000000210a0c7227 */ /* 0x000fc800078e00ff */
[----:B------:R-:W-:Y:S01]  /*0fa0*/  @!P5 IMAD.MOV R21, RZ, RZ, -R21 ;  /* 0x000000ffff15d224 */ /* 0x000fe200078e0a15 */
[----:B------:R-:W-:Y:S01]  /*0fb0*/  ISETP.GT.U32.AND P5, PT, R4, R29, PT ;  /* 0x0000001d0400720c */ /* 0x000fe20003fa4070 */
[----:B------:R-:W-:Y:S02]  /*0fc0*/  IMAD.MOV R14, RZ, RZ, -R12 ;  /* 0x000000ffff0e7224 */ /* 0x000fe400078e0a0c */
[----:B------:R-:W-:-:S04]  /*0fd0*/  IMAD.HI.U32 R12, R10, R35, RZ ;  /* 0x000000230a0c7227 */ /* 0x000fc800078e00ff */
[----:B------:R-:W-:Y:S01]  /*0fe0*/  @!P2 IMAD.IADD R25, R25, 0x1, -R4 ;  /* 0x000000011919a824 */ /* 0x000fe200078e0a04 */
[----:B------:R-:W-:Y:S01]  /*0ff0*/  ISETP.GE.AND P2, PT, R20, RZ, PT ;  /* 0x000000ff1400720c */ /* 0x000fe20003f46270 */
[----:B------:R-:W-:Y:S01]  /*1000*/  IMAD R33, R4, R14, R33 ;  /* 0x0000000e04217224 */ /* 0x000fe200078e0221 */
[C---:B------:R-:W-:Y:S01]  /*1010*/  LOP3.LUT R20, R8.reuse, 0x34, RZ, 0xfc, !PT ;  /* 0x0000003408147812 */ /* 0x040fe200078efcff */
[----:B------:R-:W-:Y:S01]  /*1020*/  IMAD.MOV R12, RZ, RZ, -R12 ;  /* 0x000000ffff0c7224 */ /* 0x000fe200078e0a0c */
[----:B------:R-:W-:Y:S01]  /*1030*/  LOP3.LUT R14, R8, 0x38, RZ, 0xfc, !PT ;  /* 0x00000038080e7812 */ /* 0x000fe200078efcff */
[----:B------:R-:W-:Y:S01]  /*1040*/  @!P4 IMAD.MOV R25, RZ, RZ, -R25 ;  /* 0x000000ffff19c224 */ /* 0x000fe200078e0a19 */
[C---:B------:R-:W-:Y:S01]  /*1050*/  ISETP.GT.U32.AND P4, PT, R4.reuse, R33, PT ;  /* 0x000000210400720c */ /* 0x040fe20003f84070 */
[C---:B------:R-:W-:Y:S01]  /*1060*/  IMAD R3, R4.reuse, R12, R35 ;  /* 0x0000000c04037224 */ /* 0x040fe200078e0223 */
[----:B------:R-:W-:Y:S01]  /*1070*/  IABS R37, R20 ;  /* 0x0000001400257213 */ /* 0x000fe20000000000 */
[--C-:B------:R-:W-:Y:S01]  /*1080*/  @!P5 IMAD.IADD R29, R29, 0x1, -R4.reuse ;  /* 0x000000011d1dd824 */ /* 0x100fe200078e0a04 */
[----:B------:R-:W-:Y:S01]  /*1090*/  IABS R39, R14 ;  /* 0x0000000e00277213 */ /* 0x000fe20000000000 */
[----:B------:R-:W-:Y:S01]  /*10a0*/  @!P6 IMAD.IADD R23, R23, 0x1, -R4 ;  /* 0x000000011717e824 */ /* 0x000fe200078e0a04 */
[----:B------:R-:W-:Y:S01]  /*10b0*/  ISETP.GT.U32.AND P5, PT, R4, R3, PT ;  /* 0x000000030400720c */ /* 0x000fe20003fa4070 */
[----:B------:R-:W-:Y:S01]  /*10c0*/  IMAD.HI.U32 R12, R10, R37, RZ ;  /* 0x000000250a0c7227 */ /* 0x000fe200078e00ff */
[----:B------:R-:W-:-:S03]  /*10d0*/  ISETP.GT.U32.AND P6, PT, R4, R31, PT ;  /* 0x0000001f0400720c */ /* 0x000fc60003fc4070 */
[----:B------:R-:W-:Y:S02]  /*10e0*/  IMAD.MOV R12, RZ, RZ, -R12 ;  /* 0x000000ffff0c7224 */ /* 0x000fe400078e0a0c */
[----:B------:R-:W-:Y:S01]  /*10f0*/  @!P4 IMAD.IADD R33, R33, 0x1, -R4 ;  /* 0x000000012121c824 */ /* 0x000fe200078e0a04 */
[----:B------:R-:W-:Y:S01]  /*1100*/  ISETP.GE.AND P4, PT, R20, RZ, PT ;  /* 0x000000ff1400720c */ /* 0x000fe20003f86270 */
[----:B------:R-:W-:Y:S01]  /*1110*/  IMAD R37, R4, R12, R37 ;  /* 0x0000000c04257224 */ /* 0x000fe200078e0225 */
[----:B------:R-:W-:Y:S01]  /*1120*/  LOP3.LUT R20, R8, 0x44, RZ, 0xfc, !PT ;  /* 0x0000004408147812 */ /* 0x000fe200078efcff */
[----:B------:R-:W-:-:S03]  /*1130*/  IMAD.HI.U32 R12, R10, R39, RZ ;  /* 0x000000270a0c7227 */ /* 0x000fc600078e00ff */
[----:B------:R-:W-:Y:S01]  /*1140*/  IABS R45, R20 ;  /* 0x00000014002d7213 */ /* 0x000fe20000000000 */
[--C-:B------:R-:W-:Y:S01]  /*1150*/  @!P5 IMAD.IADD R3, R3, 0x1, -R4.reuse ;  /* 0x000000010303d824 */ /* 0x100fe200078e0a04 */
[C---:B------:R-:W-:Y:S01]  /*1160*/  ISETP.GT.U32.AND P5, PT, R4.reuse, R33, PT ;  /* 0x000000210400720c */ /* 0x040fe20003fa4070 */
[----:B------:R-:W-:Y:S02]  /*1170*/  @!P6 IMAD.IADD R31, R31, 0x1, -R4 ;  /* 0x000000011f1fe824 */ /* 0x000fe400078e0a04 */
[----:B------:R-:W-:Y:S02]  /*1180*/  IMAD.MOV R12, RZ, RZ, -R12 ;  /* 0x000000ffff0c7224 */ /* 0x000fe400078e0a0c */
[--C-:B------:R-:W-:Y:S01]  /*1190*/  @!P0 IMAD.IADD R27, R27, 0x1, -R4.reuse ;  /* 0x000000011b1b8824 */ /* 0x100fe200078e0a04 */
[C---:B------:R-:W-:Y:S01]  /*11a0*/  ISETP.GT.U32.AND P6, PT, R4.reuse, R31, PT ;  /* 0x0000001f0400720c */ /* 0x040fe20003fc4070 */
[----:B------:R-:W-:Y:S01]  /*11b0*/  IMAD R39, R4, R12, R39 ;  /* 0x0000000c04277224 */ /* 0x000fe200078e0227 */
[----:B------:R-:W-:Y:S01]  /*11c0*/  ISETP.GE.AND P0, PT, R16, RZ, PT ;  /* 0x000000ff1000720c */ /* 0x000fe20003f06270 */
[----:B------:R-:W-:Y:S01]  /*11d0*/  @!P3 IMAD.MOV R23, RZ, RZ, -R23 ;  /* 0x000000ffff17b224 */ /* 0x000fe200078e0a17 */
[----:B------:R-:W-:Y:S01]  /*11e0*/  LOP3.LUT R16, R8, 0x3c, RZ, 0xfc, !PT ;  /* 0x0000003c08107812 */ /* 0x000fe200078efcff */
[----:B------:R-:W-:Y:S01]  /*11f0*/  @!P2 IMAD.MOV R27, RZ, RZ, -R27 ;  /* 0x000000ffff1ba224 */ /* 0x000fe200078e0a1b */
[----:B------:R-:W-:Y:S01]  /*1200*/  ISETP.GE.AND P3, PT, R22, RZ, PT ;  /* 0x000000ff1600720c */ /* 0x000fe20003f66270 */
[----:B------:R-:W-:Y:S01]  /*1210*/  @!P5 IMAD.IADD R33, R33, 0x1, -R4 ;  /* 0x000000012121d824 */ /* 0x000fe200078e0a04 */
[----:B------:R-:W-:Y:S01]  /*1220*/  ISETP.GT.U32.AND P5, PT, R4, R39, PT ;  /* 0x000000270400720c */ /* 0x000fe20003fa4070 */
[----:B------:R-:W-:Y:S01]  /*1230*/  @!P1 IMAD.MOV R29, RZ, RZ, -R29 ;  /* 0x000000ffff1d9224 */ /* 0x000fe200078e0a1d */
[----:B------:R-:W-:-:S02]  /*1240*/  IABS R41, R16 ;  /* 0x0000001000297213 */ /* 0x000fc40000000000 */
[----:B------:R-:W-:Y:S01]  /*1250*/  ISETP.GT.U32.AND P2, PT, R4, R3, PT ;  /* 0x000000030400720c */ /* 0x000fe20003f44070 */
[----:B------:R-:W-:Y:S01]  /*1260*/  @!P6 IMAD.IADD R31, R31, 0x1, -R4 ;  /* 0x000000011f1fe824 */ /* 0x000fe200078e0a04 */
[----:B------:R-:W-:Y:S01]  /*1270*/  ISETP.GE.AND P6, PT, R18, RZ, PT ;  /* 0x000000ff1200720c */ /* 0x000fe20003fc6270 */
[----:B------:R-:W-:Y:S01]  /*1280*/  IMAD.HI.U32 R12, R10, R41, RZ ;  /* 0x000000290a0c7227 */ /* 0x000fe200078e00ff */
[----:B------:R-:W-:Y:S02]  /*1290*/  LOP3.LUT R18, R8, 0x40, RZ, 0xfc, !PT ;  /* 0x0000004008127812 */ /* 0x000fe400078efcff */
[----:B------:R-:W-:Y:S01]  /*12a0*/  ISETP.GE.AND P1, PT, R14, RZ, PT ;  /* 0x000000ff0e00720c */ /* 0x000fe20003f26270 */
[----:B------:R-:W-:Y:S01]  /*12b0*/  IMAD.MOV R12, RZ, RZ, -R12 ;  /* 0x000000ffff0c7224 */ /* 0x000fe200078e0a0c */
[----:B------:R-:W-:Y:S01]  /*12c0*/  IABS R43, R18 ;  /* 0x00000012002b7213 */ /* 0x000fe20000000000 */
[----:B------:R-:W-:Y:S01]  /*12d0*/  @!P5 IMAD.IADD R39, R39, 0x1, -R4 ;  /* 0x000000012727d824 */ /* 0x000fe200078e0a04 */
[----:B------:R-:W-:Y:S01]  /*12e0*/  LOP3.LUT R22, R8, 0x58, RZ, 0xfc, !PT ;  /* 0x0000005808167812 */ /* 0x000fe200078efcff */
[----:B------:R-:W-:-:S02]  /*12f0*/  IMAD R41, R4, R12, R41 ;  /* 0x0000000c04297224 */ /* 0x000fc400078e0229 */
[----:B------:R-:W-:Y:S01]  /*1300*/  IMAD.HI.U32 R12, R10, R43, RZ ;  /* 0x0000002b0a0c7227 */ /* 0x000fe200078e00ff */
[C---:B------:R-:W-:Y:S02]  /*1310*/  ISETP.GT.U32.AND P5, PT, R4.reuse, R39, PT ;  /* 0x000000270400720c */ /* 0x040fe40003fa4070 */
[----:B------:R-:W-:Y:S01]  /*1320*/  IABS R55, R22 ;  /* 0x0000001600377213 */ /* 0x000fe20000000000 */
[----:B------:R-:W-:Y:S02]  /*1330*/  IMAD.MOV R12, RZ, RZ, -R12 ;  /* 0x000000ffff0c7224 */ /* 0x000fe400078e0a0c */
[----:B------:R-:W-:Y:S01]  /*1340*/  @!P3 IMAD.MOV R31, RZ, RZ, -R31 ;  /* 0x000000ffff1fb224 */ /* 0x000fe200078e0a1f */
[C---:B------:R-:W-:Y:S01]  /*1350*/  ISETP.GT.U32.AND P3, PT, R4.reuse, R37, PT ;  /* 0x000000250400720c */ /* 0x040fe20003f64070 */
[----:B------:R-:W-:Y:S01]  /*1360*/  IMAD R43, R4, R12, R43 ;  /* 0x0000000c042b7224 */ /* 0x000fe200078e022b */
[----:B------:R-:W-:Y:S01]  /*1370*/  LOP3.LUT R12, R8, 0x4c, RZ, 0xfc, !PT ;  /* 0x0000004c080c7812 */ /* 0x000fe200078efcff */
[--C-:B------:R-:W-:Y:S01]  /*1380*/  @!P2 IMAD.IADD R3, R3, 0x1, -R4.reuse ;  /* 0x000000010303a824 */ /* 0x100fe200078e0a04 */
[----:B------:R-:W-:Y:S01]  /*1390*/  ISETP.GE.AND P2, PT, R16, RZ, PT ;  /* 0x000000ff1000720c */ /* 0x000fe20003f46270 */
[----:B------:R-:W-:Y:S01]  /*13a0*/  IMAD.SHL.U32 R16, R153, 0x10, RZ ;  /* 0x0000001099107824 */ /* 0x000fe200078e00ff */
[----:B------:R-:W-:Y:S01]  /*13b0*/  IABS R49, R12 ;  /* 0x0000000c00317213 */ /* 0x000fe20000000000 */
[----:B------:R-:W-:Y:S01]  /*13c0*/  @!P5 IMAD.IADD R39, R39, 0x1, -R4 ;  /* 0x000000012727d824 */ /* 0x000fe200078e0a04 */
[----:B------:R-:W-:Y:S01]  /*13d0*/  ISETP.GT.U32.AND P5, PT, R4, R43, PT ;  /* 0x0000002b0400720c */ /* 0x000fe20003fa4070 */
[----:B------:R-:W-:Y:S01]  /*13e0*/  IMAD.HI.U32 R14, R10, R45, RZ ;  /* 0x0000002d0a0e7227 */ /* 0x000fe200078e00ff */
[----:B------:R-:W-:-:S03]  /*13f0*/  LOP3.LUT R16, R16, 0x70, RZ, 0xc0, !PT ;  /* 0x0000007010107812 */ /* 0x000fc600078ec0ff */
[----:B------:R-:W-:Y:S02]  /*1400*/  IMAD.MOV R14, RZ, RZ, -R14 ;  /* 0x000000ffff0e7224 */ /* 0x000fe400078e0a0e */
[----:B------:R-:W-:Y:S02]  /*1410*/  IMAD.MOV.U32 R35, RZ, RZ, R3 ;  /* 0x000000ffff237224 */ /* 0x000fe400078e0003 */
[----:B------:R-:W-:Y:S02]  /*1420*/  IMAD R3, R9, 0x80, R16 ;  /* 0x0000008009037824 */ /* 0x000fe400078e0210 */
[--C-:B------:R-:W-:Y:S02]  /*1430*/  @!P3 IMAD.IADD R37, R37, 0x1, -R4.reuse ;  /* 0x000000012525b824 */ /* 0x100fe400078e0a04 */
[----:B------:R-:W-:Y:S02]  /*1440*/  @!P5 IMAD.IADD R43, R43, 0x1, -R4 ;  /* 0x000000012b2bd824 */ /* 0x000fe400078e0a04 */
[C---:B------:R-:W-:Y:S01]  /*1450*/  IMAD R9, R4.reuse, R14, R45 ;  /* 0x0000000e04097224 */ /* 0x040fe200078e022d */
[C---:B------:R-:W-:Y:S01]  /*1460*/  ISETP.GT.U32.AND P3, PT, R4.reuse, R37, PT ;  /* 0x000000250400720c */ /* 0x040fe20003f64070 */
[----:B------:R-:W-:Y:S01]  /*1470*/  @!P0 IMAD.MOV R33, RZ, RZ, -R33 ;  /* 0x000000ffff218224 */ /* 0x000fe200078e0a21 */
[C---:B------:R-:W-:Y:S01]  /*1480*/  ISETP.GT.U32.AND P5, PT, R4.reuse, R43, PT ;  /* 0x0000002b0400720c */ /* 0x040fe20003fa4070 */
[----:B------:R-:W-:Y:S01]  /*1490*/  @!P1 IMAD.MOV R39, RZ, RZ, -R39 ;  /* 0x000000ffff279224 */ /* 0x000fe200078e0a27 */
[----:B------:R-:W-:Y:S01]  /*14a0*/  ISETP.GT.U32.AND P0, PT, R4, R41, PT ;  /* 0x000000290400720c */ /* 0x000fe20003f04070 */
[----:B------:R-:W-:Y:S01]  /*14b0*/  @!P6 IMAD.MOV R35, RZ, RZ, -R35 ;  /* 0x000000ffff23e224 */ /* 0x000fe200078e0a23 */
[----:B------:R-:W-:Y:S01]  /*14c0*/  ISETP.GE.AND P1, PT, R12, RZ, PT ;  /* 0x000000ff0c00720c */ /* 0x000fe20003f26270 */
[----:B------:R-:W-:Y:S01]  /*14d0*/  IMAD.HI.U32 R12, R10, R49, RZ ;  /* 0x000000310a0c7227 */ /* 0x000fe200078e00ff */
[----:B------:R-:W-:-:S02]  /*14e0*/  ISETP.GE.AND P6, PT, R18, RZ, PT ;  /* 0x000000ff1200720c */ /* 0x000fc40003fc6270 */
[----:B------:R-:W-:Y:S01]  /*14f0*/  LOP3.LUT R14, R8, 0x50, RZ, 0xfc, !PT ;  /* 0x00000050080e7812 */ /* 0x000fe200078efcff */
[----:B------:R-:W-:Y:S02]  /*1500*/  IMAD.MOV R12, RZ, RZ, -R12 ;  /* 0x000000ffff0c7224 */ /* 0x000fe400078e0a0c */
[--C-:B------:R-:W-:Y:S01]  /*1510*/  @!P3 IMAD.IADD R37, R37, 0x1, -R4.reuse ;  /* 0x000000012525b824 */ /* 0x100fe200078e0a04 */
[----:B------:R-:W-:Y:S01]  /*1520*/  ISETP.GE.AND P3, PT, R20, RZ, PT ;  /* 0x000000ff1400720c */ /* 0x000fe20003f66270 */
[----:B------:R-:W-:Y:S01]  /*1530*/  @!P5 IMAD.IADD R43, R43, 0x1, -R4 ;  /* 0x000000012b2bd824 */ /* 0x000fe200078e0a04 */
[----:B------:R-:W-:Y:S01]  /*1540*/  ISETP.GT.U32.AND P5, PT, R4, R9, PT ;  /* 0x000000090400720c */ /* 0x000fe20003fa4070 */
[----:B------:R-:W-:Y:S01]  /*1550*/  @!P4 IMAD.MOV R37, RZ, RZ, -R37 ;  /* 0x000000ffff25c224 */ /* 0x000fe200078e0a25 */
[----:B------:R-:W-:Y:S01]  /*1560*/  ISETP.GE.AND P4, PT, R6, RZ, PT ;  /* 0x000000ff0600720c */ /* 0x000fe20003f86270 */
[----:B------:R-:W-:Y:S01]  /*1570*/  IMAD.HI.U32 R6, R10, R47, RZ ;  /* 0x0000002f0a067227 */ /* 0x000fe200078e00ff */
[----:B------:R-:W-:-:S02]  /*1580*/  IABS R51, R14 ;  /* 0x0000000e00337213 */ /* 0x000fc40000000000 */
[----:B------:R-:W-:Y:S01]  /*1590*/  LOP3.LUT R20, R8, 0x54, RZ, 0xfc, !PT ;  /* 0x0000005408147812 */ /* 0x000fe200078efcff */
[----:B------:R-:W-:Y:S02]  /*15a0*/  IMAD.MOV R6, RZ, RZ, -R6 ;  /* 0x000000ffff067224 */ /* 0x000fe400078e0a06 */
[--C-:B------:R-:W-:Y:S01]  /*15b0*/  @!P0 IMAD.IADD R41, R41, 0x1, -R4.reuse ;  /* 0x0000000129298824 */ /* 0x100fe200078e0a04 */
[----:B------:R-:W-:Y:S01]  /*15c0*/  IABS R53, R20 ;  /* 0x0000001400357213 */ /* 0x000fe20000000000 */
[C---:B------:R-:W-:Y:S02]  /*15d0*/  IMAD R47, R4.reuse, R6, R47 ;  /* 0x00000006042f7224 */ /* 0x040fe400078e022f */
[----:B------:R-:W-:Y:S01]  /*15e0*/  @!P5 IMAD.IADD R9, R9, 0x1, -R4 ;  /* 0x000000010909d824 */ /* 0x000fe200078e0a04 */
[C---:B------:R-:W-:Y:S01]  /*15f0*/  ISETP.GT.U32.AND P0, PT, R4.reuse, R41, PT ;  /* 0x000000290400720c */ /* 0x040fe20003f04070 */
[----:B------:R-:W-:Y:S02]  /*1600*/  IMAD R49, R4, R12, R49 ;  /* 0x0000000c04317224 */ /* 0x000fe400078e0231 */
[----:B------:R-:W-:Y:S01]  /*1610*/  IMAD.HI.U32 R18, R10, R55, RZ ;  /* 0x000000370a127227 */ /* 0x000fe200078e00ff */
[----:B------:R-:W-:-:S03]  /*1620*/  ISETP.GT.U32.AND P5, PT, R4, R9, PT ;  /* 0x000000090400720c */ /* 0x000fc60003fa4070 */
[----:B------:R-:W-:Y:S02]  /*1630*/  IMAD.MOV R18, RZ, RZ, -R18 ;  /* 0x000000ffff127224 */ /* 0x000fe400078e0a12 */
[----:B------:R-:W-:-:S04]  /*1640*/  IMAD.HI.U32 R16, R10, R53, RZ ;  /* 0x000000350a107227 */ /* 0x000fc800078e00ff */
[----:B------:R-:W-:Y:S01]  /*1650*/  @!P0 IMAD.IADD R41, R41, 0x1, -R4 ;  /* 0x0000000129298824 */ /* 0x000fe200078e0a04 */
[----:B------:R-:W-:Y:S01]  /*1660*/  ISETP.GE.AND P0, PT, R14, RZ, PT ;  /* 0x000000ff0e00720c */ /* 0x000fe20003f06270 */
[----:B------:R-:W-:-:S04]  /*1670*/  IMAD.HI.U32 R14, R10, R51, RZ ;  /* 0x000000330a0e7227 */ /* 0x000fc800078e00ff */
[----:B------:R-:W-:Y:S01]  /*1680*/  @!P5 IMAD.IADD R9, R9, 0x1, -R4 ;  /* 0x000000010909d824 */ /* 0x000fe200078e0a04 */
[C---:B------:R-:W-:Y:S01]  /*1690*/  ISETP.GT.U32.AND P5, PT, R4.reuse, R47, PT ;  /* 0x0000002f0400720c */ /* 0x040fe20003fa4070 */
[----:B------:R-:W-:Y:S01]  /*16a0*/  IMAD R55, R4, R18, R55 ;  /* 0x0000001204377224 */ /* 0x000fe200078e0237 */
[----:B------:R-:W-:Y:S01]  /*16b0*/  LOP3.LUT R18, R8, 0x5c, RZ, 0xfc, !PT ;  /* 0x0000005c08127812 */ /* 0x000fe200078efcff */
[----:B------:R-:W-:Y:S02]  /*16c0*/  IMAD.MOV R14, RZ, RZ, -R14 ;  /* 0x000000ffff0e7224 */ /* 0x000fe400078e0a0e */
[----:B------:R-:W-:Y:S01]  /*16d0*/  IMAD.MOV R16, RZ, RZ, -R16 ;  /* 0x000000ffff107224 */ /* 0x000fe200078e0a10 */
[----:B------:R-:W-:Y:S01]  /*16e0*/  IABS R57, R18 ;  /* 0x0000001200397213 */ /* 0x000fe20000000000 */
[----:B------:R-:W-:Y:S02]  /*16f0*/  IMAD R51, R4, R14, R51 ;  /* 0x0000000e04337224 */ /* 0x000fe400078e0233 */
[----:B------:R-:W-:-:S02]  /*1700*/  @!P2 IMAD.MOV R41, RZ, RZ, -R41 ;  /* 0x000000ffff29a224 */ /* 0x000fc400078e0a29 */
[----:B------:R-:W-:-:S04]  /*1710*/  IMAD.HI.U32 R6, R10, R57, RZ ;  /* 0x000000390a067227 */ /* 0x000fc800078e00ff */
[----:B------:R-:W-:Y:S01]  /*1720*/  @!P5 IMAD.IADD R47, R47, 0x1, -R4 ;  /* 0x000000012f2fd824 */ /* 0x000fe200078e0a04 */
[C---:B------:R-:W-:Y:S01]  /*1730*/  ISETP.GT.U32.AND P5, PT, R4.reuse, R49, PT ;  /* 0x000000310400720c */ /* 0x040fe20003fa4070 */
[----:B------:R-:W-:Y:S01]  /*1740*/  @!P6 IMAD.MOV R43, RZ, RZ, -R43 ;  /* 0x000000ffff2be224 */ /* 0x000fe200078e0a2b */
[C---:B------:R-:W-:Y:S01]  /*1750*/  ISETP.GT.U32.AND P6, PT, R4.reuse, R51, PT ;  /* 0x000000330400720c */ /* 0x040fe20003fc4070 */
[C---:B------:R-:W-:Y:S01]  /*1760*/  IMAD R53, R4.reuse, R16, R53 ;  /* 0x0000001004357224 */ /* 0x040fe200078e0235 */
[----:B------:R-:W-:Y:S01]  /*1770*/  ISETP.GT.U32.AND P2, PT, R4, R47, PT ;  /* 0x0000002f0400720c */ /* 0x000fe20003f44070 */
[----:B------:R-:W-:-:S04]  /*1780*/  IMAD.HI.U32 R12, R10, R59, RZ ;  /* 0x0000003b0a0c7227 */ /* 0x000fc800078e00ff */
[----:B------:R-:W-:Y:S02]  /*1790*/  IMAD.MOV R16, RZ, RZ, -R6 ;  /* 0x000000ffff107224 */ /* 0x000fe400078e0a06 */
[----:B------:R-:W-:Y:S02]  /*17a0*/  IMAD.MOV.U32 R45, RZ, RZ, R9 ;  /* 0x000000ffff2d7224 */ /* 0x000fe400078e0009 */
[----:B------:R-:W-:Y:S02]  /*17b0*/  @!P5 IMAD.IADD R49, R49, 0x1, -R4 ;  /* 0x000000013131d824 */ /* 0x000fe400078e0a04 */
[----:B------:R-:W-:Y:S02]  /*17c0*/  IMAD.MOV R12, RZ, RZ, -R12 ;  /* 0x000000ffff0c7224 */ /* 0x000fe400078e0a0c */
[C---:B------:R-:W-:Y:S01]  /*17d0*/  IMAD R57, R4.reuse, R16, R57 ;  /* 0x0000001004397224 */ /* 0x040fe200078e0239 */
[C---:B------:R-:W-:Y:S01]  /*17e0*/  ISETP.GT.U32.AND P5, PT, R4.reuse, R49, PT ;  /* 0x000000310400720c */ /* 0x040fe20003fa4070 */
[----:B------:R-:W-:Y:S01]  /*17f0*/  @!P3 IMAD.MOV R45, RZ, RZ, -R45 ;  /* 0x000000ffff2db224 */ /* 0x000fe200078e0a2d */
[----:B------:R-:W-:Y:S01]  /*1800*/  ISETP.GT.U32.AND P3, PT, R4, R53, PT ;  /* 0x000000350400720c */ /* 0x000fe20003f64070 */
[----:B------:R-:W-:Y:S01]  /*1810*/  IMAD.HI.U32 R14, R10, R61, RZ ;  /* 0x0000003d0a0e7227 */ /* 0x000fe200078e00ff */
[----:B------:R-:W-:-:S03]  /*1820*/  LOP3.LUT R16, R8, 0x70, RZ, 0xfc, !PT ;  /* 0x0000007008107812 */ /* 0x000fc600078efcff */
[C---:B------:R-:W-:Y:S01]  /*1830*/  IMAD R59, R4.reuse, R12, R59 ;  /* 0x0000000c043b7224 */ /* 0x040fe200078e023b */
[----:B------:R-:W-:Y:S01]  /*1840*/  IABS R67, R16 ;  /* 0x0000001000437213 */ /* 0x000fe20000000000 */
[----:B------:R-:W-:Y:S01]  /*1850*/  @!P2 IMAD.IADD R47, R47, 0x1, -R4 ;  /* 0x000000012f2fa824 */ /* 0x000fe200078e0a04 */
[C---:B------:R-:W-:Y:S01]  /*1860*/  ISETP.GT.U32.AND P2, PT, R4.reuse, R55, PT ;  /* 0x000000370400720c */ /* 0x040fe20003f44070 */
[----:B------:R-:W-:Y:S02]  /*1870*/  IMAD.MOV R14, RZ, RZ, -R14 ;  /* 0x000000ffff0e7224 */ /* 0x000fe400078e0a0e */
[--C-:B------:R-:W-:Y:S01]  /*1880*/  @!P5 IMAD.IADD R49, R49, 0x1, -R4.reuse ;  /* 0x000000013131d824 */ /* 0x100fe200078e0a04 */
[C---:B------:R-:W-:Y:S01]  /*1890*/  ISETP.GT.U32.AND P5, PT, R4.reuse, R57, PT ;  /* 0x000000390400720c */ /* 0x040fe20003fa4070 */
[----:B------:R-:W-:Y:S01]  /*18a0*/  @!P6 IMAD.IADD R51, R51, 0x1, -R4 ;  /* 0x000000013333e824 */ /* 0x000fe200078e0a04 */
[C---:B------:R-:W-:Y:S01]  /*18b0*/  ISETP.GT.U32.AND P6, PT, R4.reuse, R59, PT ;  /* 0x0000003b0400720c */ /* 0x040fe20003fc4070 */
[----:B------:R-:W-:Y:S01]  /*18c0*/  IMAD R61, R4, R14, R61 ;  /* 0x0000000e043d7224 */ /* 0x000fe200078e023d */
[----:B------:R-:W-:Y:S01]  /*18d0*/  LOP3.LUT R14, R8, 0x78, RZ, 0xfc, !PT ;  /* 0x00000078080e7812 */ /* 0x000fe200078efcff */
[----:B------:R-:W-:-:S03]  /*18e0*/  IMAD.HI.U32 R6, R10, R63, RZ ;  /* 0x0000003f0a067227 */ /* 0x000fc600078e00ff */
[----:B------:R-:W-:Y:S01]  /*18f0*/  IABS R71, R14 ;  /* 0x0000000e00477213 */ /* 0x000fe20000000000 */
[----:B------:R-:W-:Y:S01]  /*1900*/  @!P3 IMAD.IADD R53, R53, 0x1, -R4 ;  /* 0x000000013535b824 */ /* 0x000fe200078e0a04 */
[C---:B------:R-:W-:Y:S01]  /*1910*/  ISETP.GT.U32.AND P3, PT, R4.reuse, R61, PT ;  /* 0x0000003d0400720c */ /* 0x040fe20003f64070 */
[----:B------:R-:W-:Y:S02]  /*1920*/  IMAD.MOV R6, RZ, RZ, -R6 ;  /* 0x000000ffff067224 */ /* 0x000fe400078e0a06 */
[--C-:B------:R-:W-:Y:S02]  /*1930*/  @!P5 IMAD.IADD R57, R57, 0x1, -R4.reuse ;  /* 0x000000013939d824 */ /* 0x100fe400078e0a04 */
[----:B------:R-:W-:Y:S01]  /*1940*/  @!P2 IMAD.IADD R55, R55, 0x1, -R4 ;  /* 0x000000013737a824 */ /* 0x000fe200078e0a04 */
[C---:B------:R-:W-:Y:S01]  /*1950*/  ISETP.GT.U32.AND P2, PT, R4.reuse, R51, PT ;  /* 0x000000330400720c */ /* 0x040fe20003f44070 */
[----:B------:R-:W-:Y:S01]  /*1960*/  @!P4 IMAD.MOV R47, RZ, RZ, -R47 ;  /* 0x000000ffff2fc224 */ /* 0x000fe200078e0a2f */
[----:B------:R-:W-:Y:S01]  /*1970*/  ISETP.GT.U32.AND P4, PT, R4, R53, PT ;  /* 0x000000350400720c */ /* 0x000fe20003f84070 */
[----:B------:R-:W-:Y:S01]  /*1980*/  IMAD.HI.U32 R12, R10, R65, RZ ;  /* 0x000000410a0c7227 */ /* 0x000fe200078e00ff */
[----:B------:R-:W-:-:S03]  /*1990*/  ISETP.GT.U32.AND P5, PT, R4, R55, PT ;  /* 0x000000370400720c */ /* 0x000fc60003fa4070 */
[----:B------:R-:W-:Y:S01]  /*19a0*/  @!P6 IMAD.IADD R59, R59, 0x1, -R4 ;  /* 0x000000013b3be824 */ /* 0x000fe200078e0a04 */
[C---:B------:R-:W-:Y:S01]  /*19b0*/  ISETP.GT.U32.AND P6, PT, R4.reuse, R57, PT ;  /* 0x000000390400720c */ /* 0x040fe20003fc4070 */
[----:B------:R-:W-:Y:S02]  /*19c0*/  IMAD R63, R4, R6, R63 ;  /* 0x00000006043f7224 */ /* 0x000fe400078e023f */
[----:B------:R-:W-:-:S04]  /*19d0*/  IMAD.HI.U32 R6, R10, R67, RZ ;  /* 0x000000430a067227 */ /* 0x000fc800078e00ff */
[----:B------:R-:W-:-:S04]  /*19e0*/  IMAD.HI.U32 R8, R10, R69, RZ ;  /* 0x000000450a087227 */ /* 0x000fc800078e00ff */
[----:B------:R-:W-:Y:S02]  /*19f0*/  IMAD.MOV R12, RZ, RZ, -R12 ;  /* 0x000000ffff0c7224 */ /* 0x000fe400078e0a0c */
[----:B------:R-:W-:Y:S02]  /*1a00*/  IMAD.MOV R6, RZ, RZ, -R6 ;  /* 0x000000ffff067224 */ /* 0x000fe400078e0a06 */
[----:B------:R-:W-:Y:S02]  /*1a10*/  IMAD.MOV R8, RZ, RZ, -R8 ;  /* 0x000000ffff087224 */ /* 0x000fe400078e0a08 */
[C---:B------:R-:W-:Y:S02]  /*1a20*/  IMAD R65, R4.reuse, R12, R65 ;  /* 0x0000000c04417224 */ /* 0x040fe400078e0241 */
[----:B------:R-:W-:Y:S01]  /*1a30*/  @!P3 IMAD.IADD R61, R61, 0x1, -R4 ;  /* 0x000000013d3db824 */ /* 0x000fe200078e0a04 */
[----:B------:R-:W-:Y:S01]  /*1a40*/  ISETP.GT.U32.AND P3, PT, R4, R59, PT ;  /* 0x0000003b0400720c */ /* 0x000fe20003f64070 */
[----:B------:R-:W-:-:S04]  /*1a50*/  IMAD.HI.U32 R10, R10, R71, RZ ;  /* 0x000000470a0a7227 */ /* 0x000fc800078e00ff */
[C---:B------:R-:W-:Y:S01]  /*1a60*/  IMAD R67, R4.reuse, R6, R67 ;  /* 0x0000000604437224 */ /* 0x040fe200078e0243 */
[----:B------:R-:W-:Y:S01]  /*1a70*/  IABS R6, R154 ;  /* 0x0000009a00067213 */ /* 0x000fe20000000000 */
[C---:B------:R-:W-:Y:S02]  /*1a80*/  IMAD R69, R4.reuse, R8, R69 ;  /* 0x0000000804457224 */ /* 0x040fe400078e0245 */
[----:B------:R-:W-:Y:S01]  /*1a90*/  @!P1 IMAD.MOV R49, RZ, RZ, -R49 ;  /* 0x000000ffff319224 */ /* 0x000fe200078e0a31 */
[C---:B------:R-:W-:Y:S01]  /*1aa0*/  ISETP.GT.U32.AND P1, PT, R4.reuse, R61, PT ;  /* 0x0000003d0400720c */ /* 0x040fe20003f24070 */
[--C-:B------:R-:W-:Y:S01]  /*1ab0*/  @!P2 IMAD.IADD R51, R51, 0x1, -R4.reuse ;  /* 0x000000013333a824 */ /* 0x100fe200078e0a04 */
[C---:B------:R-:W-:Y:S01]  /*1ac0*/  ISETP.GT.U32.AND P2, PT, R4.reuse, R63, PT ;  /* 0x0000003f0400720c */ /* 0x040fe20003f44070 */
[----:B------:R-:W-:Y:S01]  /*1ad0*/  @!P4 IMAD.IADD R53, R53, 0x1, -R4 ;  /* 0x000000013535c824 */ /* 0x000fe200078e0a04 */
[C---:B------:R-:W-:Y:S01]  /*1ae0*/  ISETP.GT.U32.AND P4, PT, R4.reuse, R65, PT ;  /* 0x000000410400720c */ /* 0x040fe20003f84070 */
[----:B------:R-:W-:Y:S01]  /*1af0*/  IMAD.MOV R10, RZ, RZ, -R10 ;  /* 0x000000ffff0a7224 */ /* 0x000fe200078e0a0a */
[----:B------:R-:W4:Y:S01]  /*1b00*/  LDC.64 R8, c[0x0][0x238] ;  /* 0x00008e00ff087b82 */ /* 0x000f220000000a00 */
[----:B------:R-:W-:Y:S01]  /*1b10*/  @!P6 IMAD.IADD R57, R57, 0x1, -R4 ;  /* 0x000000013939e824 */ /* 0x000fe200078e0a04 */
[----:B------:R-:W-:Y:S01]  /*1b20*/  ISETP.GT.U32.AND P6, PT, R4, R69, PT ;  /* 0x000000450400720c */ /* 0x000fe20003fc4070 */
[----:B------:R-:W-:-:S04]  /*1b30*/  IMAD.HI.U32 R7, R7, R6, RZ ;  /* 0x0000000607077227 */ /* 0x000fc800078e00ff */
[C---:B------:R-:W-:Y:S02]  /*1b40*/  IMAD R71, R4.reuse, R10, R71 ;  /* 0x0000000a04477224 */ /* 0x040fe400078e0247 */
[--C-:B------:R-:W-:Y:S01]  /*1b50*/  @!P5 IMAD.IADD R55, R55, 0x1, -R4.reuse ;  /* 0x000000013737d824 */ /* 0x100fe200078e0a04 */
[C---:B------:R-:W-:Y:S01]  /*1b60*/  ISETP.GT.U32.AND P5, PT, R4.reuse, R67, PT ;  /* 0x000000430400720c */ /* 0x040fe20003fa4070 */
[----:B------:R-:W-:Y:S02]  /*1b70*/  IMAD.MOV R7, RZ, RZ, -R7 ;  /* 0x000000ffff077224 */ /* 0x000fe400078e0a07 */
[----:B------:R-:W-:Y:S01]  /*1b80*/  @!P3 IMAD.IADD R59, R59, 0x1, -R4 ;  /* 0x000000013b3bb824 */ /* 0x000fe200078e0a04 */
[----:B------:R-:W-:Y:S01]  /*1b90*/  ISETP.GT.U32.AND P3, PT, R4, R71, PT ;  /* 0x000000470400720c */ /* 0x000fe20003f64070 */
[----:B------:R-:W-:Y:S02]  /*1ba0*/  IMAD R10, R5, R7, R6 ;  /* 0x00000007050a7224 */ /* 0x000fe400078e0206 */
[--C-:B------:R-:W-:Y:S01]  /*1bb0*/  @!P1 IMAD.IADD R61, R61, 0x1, -R4.reuse ;  /* 0x000000013d3d9824 */ /* 0x100fe200078e0a04 */
[----:B------:R-:W-:Y:S01]  /*1bc0*/  ISETP.GE.AND P1, PT, R20, RZ, PT ;  /* 0x000000ff1400720c */ /* 0x000fe20003f26270 */
[--C-:B------:R-:W-:Y:S01]  /*1bd0*/  @!P2 IMAD.IADD R63, R63, 0x1, -R4.reuse ;  /* 0x000000013f3fa824 */ /* 0x100fe200078e0a04 */
[----:B------:R-:W-:Y:S01]  /*1be0*/  ISETP.GE.AND P2, PT, R22, RZ, PT ;  /* 0x000000ff1600720c */ /* 0x000fe20003f46270 */
[--C-:B------:R-:W-:Y:S01]  /*1bf0*/  @!P4 IMAD.IADD R65, R65, 0x1, -R4.reuse ;  /* 0x000000014141c824 */ /* 0x100fe200078e0a04 */
[----:B------:R-:W-:Y:S01]  /*1c00*/  ISETP.GE.AND P4, PT, R18, RZ, PT ;  /* 0x000000ff1200720c */ /* 0x000fe20003f86270 */
[--C-:B------:R-:W-:Y:S01]  /*1c10*/  @!P6 IMAD.IADD R69, R69, 0x1, -R4.reuse ;  /* 0x000000014545e824 */ /* 0x100fe200078e0a04 */
[----:B------:R-:W-:Y:S01]  /*1c20*/  ISETP.GT.U32.AND P6, PT, R5, R10, PT ;  /* 0x0000000a0500720c */ /* 0x000fe20003fc4070 */
[--C-:B------:R-:W-:Y:S01]  /*1c30*/  @!P5 IMAD.IADD R67, R67, 0x1, -R4.reuse ;  /* 0x000000014343d824 */ /* 0x100fe200078e0a04 */
[----:B------:R-:W-:Y:S01]  /*1c40*/  ISETP.GE.AND P5, PT, R24, RZ, PT ;  /* 0x000000ff1800720c */ /* 0x000fe20003fa6270 */
[--C-:B------:R-:W-:Y:S01]  /*1c50*/  @!P3 IMAD.IADD R71, R71, 0x1, -R4.reuse ;  /* 0x000000014747b824 */ /* 0x100fe200078e0a04 */
[C---:B------:R-:W-:Y:S01]  /*1c60*/  ISETP.GT.U32.AND P3, PT, R4.reuse, R69, PT ;  /* 0x000000450400720c */ /* 0x040fe20003f64070 */
[----:B------:R-:W-:Y:S01]  /*1c70*/  @!P0 IMAD.MOV R51, RZ, RZ, -R51 ;  /* 0x000000ffff338224 */ /* 0x000fe200078e0a33 */
[C---:B------:R-:W-:Y:S01]  /*1c80*/  ISETP.GT.U32.AND P0, PT, R4.reuse, R63, PT ;  /* 0x0000003f0400720c */ /* 0x040fe20003f04070 */
[----:B------:R-:W-:Y:S01]  /*1c90*/  @!P1 IMAD.MOV R53, RZ, RZ, -R53 ;  /* 0x000000ffff359224 */ /* 0x000fe200078e0a35 */
[C---:B------:R-:W-:Y:S01]  /*1ca0*/  ISETP.GT.U32.AND P1, PT, R4.reuse, R65, PT ;  /* 0x000000410400720c */ /* 0x040fe20003f24070 */
[----:B------:R-:W-:Y:S01]  /*1cb0*/  @!P2 IMAD.MOV R55, RZ, RZ, -R55 ;  /* 0x000000ffff37a224 */ /* 0x000fe200078e0a37 */
[C---:B------:R-:W-:Y:S01]  /*1cc0*/  ISETP.GT.U32.AND P2, PT, R4.reuse, R67, PT ;  /* 0x000000430400720c */ /* 0x040fe20003f44070 */
[----:B------:R-:W-:Y:S01]  /*1cd0*/  @!P4 IMAD.MOV R57, RZ, RZ, -R57 ;  /* 0x000000ffff39c224 */ /* 0x000fe200078e0a39 */
[----:B------:R-:W-:Y:S01]  /*1ce0*/  ISETP.GT.U32.AND P4, PT, R4, R71, PT ;  /* 0x000000470400720c */ /* 0x000fe20003f84070 */
[----:B------:R-:W-:Y:S01]  /*1cf0*/  @!P6 IMAD.IADD R10, R10, 0x1, -R5 ;  /* 0x000000010a0ae824 */ /* 0x000fe200078e0a05 */
[----:B------:R-:W5:Y:S01]  /*1d00*/  LDC.64 R6, c[0x0][0x230] ;  /* 0x00008c00ff067b82 */ /* 0x000f620000000a00 */
[----:B------:R-:W-:Y:S01]  /*1d10*/  @!P5 IMAD.MOV R59, RZ, RZ, -R59 ;  /* 0x000000ffff3bd224 */ /* 0x000fe200078e0a3b */
[----:B------:R-:W-:Y:S01]  /*1d20*/  ISETP.GE.AND P6, PT, R26, RZ, PT ;  /* 0x000000ff1a00720c */ /* 0x000fe20003fc6270 */
[--C-:B------:R-:W-:Y:S01]  /*1d30*/  @!P3 IMAD.IADD R69, R69, 0x1, -R4.reuse ;  /* 0x000000014545b824 */ /* 0x100fe200078e0a04 */
[----:B------:R-:W-:Y:S01]  /*1d40*/  ISETP.GT.U32.AND P5, PT, R5, R10, PT ;  /* 0x0000000a0500720c */ /* 0x000fe20003fa4070 */
[--C-:B------:R-:W-:Y:S01]  /*1d50*/  @!P0 IMAD.IADD R63, R63, 0x1, -R4.reuse ;  /* 0x000000013f3f8824 */ /* 0x100fe200078e0a04 */
[----:B------:R-:W-:Y:S01]  /*1d60*/  ISETP.GE.AND P0, PT, R28, RZ, PT ;  /* 0x000000ff1c00720c */ /* 0x000fe20003f06270 */
[--C-:B------:R-:W-:Y:S01]  /*1d70*/  @!P1 IMAD.IADD R65, R65, 0x1, -R4.reuse ;  /* 0x0000000141419824 */ /* 0x100fe200078e0a04 */
[----:B------:R-:W-:Y:S01]  /*1d80*/  ISETP.GE.AND P1, PT, R30, RZ, PT ;  /* 0x000000ff1e00720c */ /* 0x000fe20003f26270 */
[--C-:B------:R-:W-:Y:S01]  /*1d90*/  @!P2 IMAD.IADD R67, R67, 0x1, -R4.reuse ;  /* 0x000000014343a824 */ /* 0x100fe200078e0a04 */
[----:B------:R-:W-:Y:S01]  /*1da0*/  ISETP.GE.AND P2, PT, R16, RZ, PT ;  /* 0x000000ff1000720c */ /* 0x000fe20003f46270 */
[----:B------:R-:W-:Y:S01]  /*1db0*/  @!P4 IMAD.IADD R71, R71, 0x1, -R4 ;  /* 0x000000014747c824 */ /* 0x000fe200078e0a04 */
[----:B------:R-:W-:Y:S01]  /*1dc0*/  ISETP.GE.AND P3, PT, R32, RZ, PT ;  /* 0x000000ff2000720c */ /* 0x000fe20003f66270 */
[----:B----4-:R-:W-:Y:S01]  /*1dd0*/  IMAD R207, R184, R9, RZ ;  /* 0x00000009b8cf7224 */ /* 0x010fe200078e02ff */
[----:B------:R-:W-:Y:S01]  /*1de0*/  ISETP.GE.AND P4, PT, R14, RZ, PT ;  /* 0x000000ff0e00720c */ /* 0x000fe20003f86270 */
[----:B------:R-:W-:Y:S01]  /*1df0*/  @!P6 IMAD.MOV R61, RZ, RZ, -R61 ;  /* 0x000000ffff3de224 */ /* 0x000fe200078e0a3d */
[----:B------:R-:W-:Y:S01]  /*1e00*/  LOP3.LUT R4, RZ, R155, RZ, 0x33, !PT ;  /* 0x0000009bff047212 */ /* 0x000fe200078e33ff */
[----:B------:R-:W-:Y:S01]  /*1e10*/  @!P5 IMAD.IADD R10, R10, 0x1, -R5 ;  /* 0x000000010a0ad824 */ /* 0x000fe200078e0a05 */
[----:B------:R-:W-:Y:S01]  /*1e20*/  ISETP.NE.AND P5, PT, R155, RZ, PT ;  /* 0x000000ff9b00720c */ /* 0x000fe20003fa5270 */
[----:B------:R-:W-:Y:S01]  /*1e30*/  @!P0 IMAD.MOV R63, RZ, RZ, -R63 ;  /* 0x000000ffff3f8224 */ /* 0x000fe200078e0a3f */
[----:B------:R-:W-:Y:S01]  /*1e40*/  ISETP.NE.AND P0, PT, R152, RZ, PT ;  /* 0x000000ff9800720c */ /* 0x000fe20003f05270 */
[----:B------:R-:W-:Y:S01]  /*1e50*/  @!P1 IMAD.MOV R65, RZ, RZ, -R65 ;  /* 0x000000ffff419224 */ /* 0x000fe200078e0a41 */
[C---:B------:R-:W-:Y:S01]  /*1e60*/  SEL R210, R4.reuse, R13, !P5 ;  /* 0x0000000d04d27207 */ /* 0x040fe20006800000 */
[----:B------:R-:W-:Y:S01]  /*1e70*/  @!P2 IMAD.MOV R67, RZ, RZ, -R67 ;  /* 0x000000ffff43a224 */ /* 0x000fe200078e0a43 */
[C---:B------:R-:W-:Y:S01]  /*1e80*/  SEL R214, R4.reuse, R17, !P5 ;  /* 0x0000001104d67207 */ /* 0x040fe20006800000 */
[----:B------:R-:W-:Y:S01]  /*1e90*/  @!P3 IMAD.MOV R69, RZ, RZ, -R69 ;  /* 0x000000ffff45b224 */ /* 0x000fe200078e0a45 */
[----:B------:R-:W-:Y:S01]  /*1ea0*/  LEA R86, P3, R207, UR4, 0x2 ;  /* 0x00000004cf567c11 */ /* 0x000fe2000f8610ff */
[----:B------:R-:W-:Y:S01]  /*1eb0*/  @!P4 IMAD.MOV R71, RZ, RZ, -R71 ;  /* 0x000000ffff47c224 */ /* 0x000fe200078e0a47 */
[----:B------:R-:W-:Y:S01]  /*1ec0*/  SEL R208, R4, R11, !P5 ;  /* 0x0000000b04d07207 */ /* 0x000fe20006800000 */
[----:B-----5:R-:W-:Y:S01]  /*1ed0*/  VIADD R22, R6, 0xffffffff ;  /* 0xffffffff06167836 */ /* 0x020fe20000000000 */
[----:B------:R-:W-:Y:S01]  /*1ee0*/  SEL R212, R4, R15, !P5 ;  /* 0x0000000f04d47207 */ /* 0x000fe20006800000 */
[----:B------:R-:W-:Y:S01]  /*1ef0*/  IMAD R210, R210, UR6, RZ ;  /* 0x00000006d2d27c24 */ /* 0x000fe2000f8e02ff */
        /* <DEDUP_REMOVED lines=10> */
[C---:B------:R-:W-:Y:S01]  /*1fa0*/  SEL R227, R4.reuse, R29, !P5 ;  /* 0x0000001d04e37207 */ /* 0x040fe20006800000 */
[----:B------:R-:W-:Y:S01]  /*1fb0*/  IMAD R223, R223, UR6, RZ ;  /* 0x00000006dfdf7c24 */ /* 0x000fe2000f8e02ff */
[----:B------:R-:W-:Y:S01]  /*1fc0*/  SEL R229, R4, R31, !P5 ;  /* 0x0000001f04e57207 */ /* 0x000fe20006800000 */
[----:B------:R-:W-:Y:S01]  /*1fd0*/  IMAD R220, R220, UR6, RZ ;  /* 0x00000006dcdc7c24 */ /* 0x000fe2000f8e02ff */
[C---:B------:R-:W-:Y:S01]  /*1fe0*/  SEL R231, R4.reuse, R33, !P5 ;  /* 0x0000002104e77207 */ /* 0x040fe20006800000 */
        /* <DEDUP_REMOVED lines=39> */
[----:B------:R-:W-:Y:S01]  /*2260*/  SEL R20, R4, R73, !P5 ;  /* 0x0000004904147207 */ /* 0x000fe20006800000 */
[----:B------:R-:W-:Y:S01]  /*2270*/  VIADD R4, R6, 0xfffffffe ;  /* 0xfffffffe06047836 */ /* 0x000fe20000000000 */
[----:B------:R-:W-:Y:S01]  /*2280*/  ISETP.GE.U32.AND P5, PT, R22, 0x7fffffe0, PT ;  /* 0x7fffffe01600780c */ /* 0x000fe20003fa6070 */
[----:B------:R-:W-:Y:S01]  /*2290*/  IMAD R17, R17, UR6, RZ ;  /* 0x0000000611117c24 */ /* 0x000fe2000f8e02ff */
[----:B------:R-:W-:Y:S01]  /*22a0*/  ISETP.GE.AND P1, PT, R154, RZ, PT ;  /* 0x000000ff9a00720c */ /* 0x000fe20003f26270 */
[----:B------:R-:W-:Y:S01]  /*22b0*/  IMAD R18, R18, UR6, RZ ;  /* 0x0000000612127c24 */ /* 0x000fe2000f8e02ff */
[----:B------:R-:W-:Y:S01]  /*22c0*/  LEA.HI.X.SX32 R22, R207, UR5, 0x2, P3 ;  /* 0x00000005cf167c11 */ /* 0x000fe200098f16ff */
[----:B------:R-:W-:Y:S01]  /*22d0*/  ULDC.64 UR4, c[0x0][0x210] ;  /* 0x0000840000047ab9 */ /* 0x000fe20000000a00 */
[----:B---3--:R-:W-:Y:S01]  /*22e0*/  LEA R154, P3, R210, R86, 0x2 ;  /* 0x00000056d29a7211 */ /* 0x008fe200078610ff */
[----:B------:R-:W-:Y:S01]  /*22f0*/  IMAD R20, R20, UR6, RZ ;  /* 0x0000000614147c24 */ /* 0x000fe2000f8e02ff */
[----:B------:R-:W-:Y:S01]  /*2300*/  ISETP.GE.U32.AND P6, PT, R4, 0x7fffffdf, PT ;  /* 0x7fffffdf0400780c */ /* 0x000fe20003fc6070 */
[----:B------:R-:W-:Y:S01]  /*2310*/  VIADD R4, R6, 0xfffffffd ;  /* 0xfffffffd06047836 */ /* 0x000fe20000000000 */
[----:B------:R-:W-:Y:S01]  /*2320*/  LEA.HI.X.SX32 R155, R210, R22, 0x2, P3 ;  /* 0x00000016d29b7211 */ /* 0x000fe200018f16ff */
[----:B------:R-:W-:Y:S01]  /*2330*/  IMAD.SHL.U32 R160, R8, 0x2, RZ ;  /* 0x0000000208a07824 */ /* 0x000fe200078e00ff */
[----:B------:R-:W-:Y:S01]  /*2340*/  LEA R158, P3, R214, R86, 0x2 ;  /* 0x00000056d69e7211 */ /* 0x000fe200078610ff */
[----:B------:R-:W-:-:S02]  /*2350*/  IMAD.SHL.U32 R179, R8, 0x4, RZ ;  /* 0x0000000408b37824 */ /* 0x000fc400078e00ff */
[----:B------:R-:W-:Y:S01]  /*2360*/  @!P1 IMAD.MOV R10, RZ, RZ, -R10 ;  /* 0x000000ffff0a9224 */ /* 0x000fe200078e0a0a */
[----:B------:R-:W-:Y:S01]  /*2370*/  LEA.HI.X.SX32 R159, R214, R22, 0x2, P3 ;  /* 0x00000016d69f7211 */ /* 0x000fe200018f16ff */
[----:B------:R-:W-:Y:S01]  /*2380*/  IMAD R192, R8, 0x18, RZ ;  /* 0x0000001808c07824 */ /* 0x000fe200078e02ff */
[----:B------:R-:W-:Y:S01]  /*2390*/  LEA R34, P3, R218, R86, 0x2 ;  /* 0x00000056da227211 */ /* 0x000fe200078610ff */
[----:B------:R-:W-:Y:S01]  /*23a0*/  IMAD R191, R8, 0x6, RZ ;  /* 0x0000000608bf7824 */ /* 0x000fe200078e02ff */
[----:B------:R-:W-:Y:S01]  /*23b0*/  @!P0 LOP3.LUT R10, RZ, R152, RZ, 0x33, !PT ;  /* 0x00000098ff0a8212 */ /* 0x000fe200078e33ff */
[----:B------:R-:W-:Y:S01]  /*23c0*/  VIADD R19, R6, 0xfffffffc ;  /* 0xfffffffc06137836 */ /* 0x000fe20000000000 */
[----:B------:R-:W-:Y:S01]  /*23d0*/  LEA.HI.X.SX32 R35, R218, R22, 0x2, P3 ;  /* 0x00000016da237211 */ /* 0x000fe200018f16ff */
[----:B------:R-:W-:Y:S01]  /*23e0*/  IMAD R163, R8, 0xc, RZ ;  /* 0x0000000c08a37824 */ /* 0x000fe200078e02ff */
[----:B------:R-:W-:Y:S01]  /*23f0*/  LEA R38, P3, R223, R86, 0x2 ;  /* 0x00000056df267211 */ /* 0x000fe200078610ff */
[----:B------:R-:W-:Y:S01]  /*2400*/  IMAD R7, R10, R7, RZ ;  /* 0x000000070a077224 */ /* 0x000fe200078e02ff */
[----:B------:R-:W-:Y:S01]  /*2410*/  ISETP.GE.U32.AND P0, PT, R4, 0x7fffffde, PT ;  /* 0x7fffffde0400780c */ /* 0x000fe20003f06070 */
[----:B------:R-:W-:Y:S01]  /*2420*/  IMAD R10, R5, UR6, RZ ;  /* 0x00000006050a7c24 */ /* 0x000fe2000f8e02ff */
[----:B------:R-:W-:Y:S01]  /*2430*/  LEA.HI.X.SX32 R39, R223, R22, 0x2, P3 ;  /* 0x00000016df277211 */ /* 0x000fe200018f16ff */
[----:B------:R-:W-:Y:S01]  /*2440*/  IMAD.SHL.U32 R4, R7, 0x4, RZ ;  /* 0x0000000407047824 */ /* 0x000fe200078e00ff */
[CC--:B------:R-:W-:Y:S01]  /*2450*/  LEA R42, P3, R227.reuse, R86.reuse, 0x2 ;  /* 0x00000056e32a7211 */ /* 0x0c0fe200078610ff */
[----:B------:R-:W-:Y:S01]  /*2460*/  IMAD.SHL.U32 R183, R8, 0x8, RZ ;  /* 0x0000000808b77824 */ /* 0x000fe200078e00ff */
[----:B------:R-:W-:Y:S01]  /*2470*/  LEA R152, P4, R208, R86, 0x2 ;  /* 0x00000056d0987211 */ /* 0x000fe200078810ff */
[C---:B------:R-:W-:Y:S01]  /*2480*/  IMAD R23, R8.reuse, 0x3, RZ ;  /* 0x0000000308177824 */ /* 0x040fe200078e02ff */
[----:B------:R-:W-:Y:S01]  /*2490*/  LEA.HI.X.SX32 R43, R227, R22, 0x2, P3 ;  /* 0x00000016e32b7211 */ /* 0x000fe200018f16ff */
[C---:B------:R-:W-:Y:S01]  /*24a0*/  IMAD R109, R8.reuse, 0x28, RZ ;  /* 0x00000028086d7824 */ /* 0x040fe200078e02ff */
[C---:B------:R-:W-:Y:S01]  /*24b0*/  LEA R46, P3, R231.reuse, R86, 0x2 ;  /* 0x00000056e72e7211 */ /* 0x040fe200078610ff */
[----:B------:R-:W-:Y:S01]  /*24c0*/  IMAD R177, R8, 0xa, RZ ;  /* 0x0000000a08b17824 */ /* 0x000fe200078e02ff */
[-C--:B------:R-:W-:Y:S01]  /*24d0*/  LEA.HI.X.SX32 R153, R208, R22.reuse, 0x2, P4 ;  /* 0x00000016d0997211 */ /* 0x080fe200020f16ff */
[C---:B------:R-:W-:Y:S01]  /*24e0*/  IMAD R222, R8.reuse, 0x5, RZ ;  /* 0x0000000508de7824 */ /* 0x040fe200078e02ff */
[----:B------:R-:W-:Y:S01]  /*24f0*/  LEA.HI.X.SX32 R47, R231, R22, 0x2, P3 ;  /* 0x00000016e72f7211 */ /* 0x000fe200018f16ff */
[----:B------:R-:W-:Y:S01]  /*2500*/  IMAD R113, R8, 0x30, RZ ;  /* 0x0000003008717824 */ /* 0x000fe200078e02ff */
[----:B------:R-:W-:Y:S01]  /*2510*/  IADD3 R88, P3, R4, UR4, RZ ;  /* 0x0000000404587c10 */ /* 0x000fe2000ff7e0ff */
[----:B------:R-:W-:Y:S01]  /*2520*/  IMAD R200, R8, 0x1c, RZ ;  /* 0x0000001c08c87824 */ /* 0x000fe200078e02ff */
[-C--:B------:R-:W-:Y:S01]  /*2530*/  LEA R156, P4, R212, R86.reuse, 0x2 ;  /* 0x00000056d49c7211 */ /* 0x080fe200078810ff */
[C---:B------:R-:W-:Y:S01]  /*2540*/  IMAD R188, R8.reuse, 0x7, RZ ;  /* 0x0000000708bc7824 */ /* 0x040fe200078e02ff */
[----:B------:R-:W-:Y:S01]  /*2550*/  LEA.HI.X.SX32 R89, R7, UR5, 0x2, P3 ;  /* 0x0000000507597c11 */ /* 0x000fe200098f16ff */
[C---:B------:R-:W-:Y:S01]  /*2560*/  IMAD R117, R8.reuse, 0x38, RZ ;  /* 0x0000003808757824 */ /* 0x040fe200078e02ff */
[C---:B------:R-:W-:Y:S01]  /*2570*/  LEA R52, P3, R237.reuse, R86, 0x2 ;  /* 0x00000056ed347211 */ /* 0x040fe200078610ff */
[----:B------:R-:W-:Y:S01]  /*2580*/  IMAD R107, R8, 0x24, RZ ;  /* 0x00000024086b7824 */ /* 0x000fe200078e02ff */
[-C--:B------:R-:W-:Y:S01]  /*2590*/  LEA.HI.X.SX32 R157, R212, R22.reuse, 0x2, P4 ;  /* 0x00000016d49d7211 */ /* 0x080fe200020f16ff */
[C---:B------:R-:W-:Y:S01]  /*25a0*/  IMAD R171, R8.reuse, 0xe, RZ ;  /* 0x0000000e08ab7824 */ /* 0x040fe200078e02ff */
[----:B------:R-:W-:Y:S01]  /*25b0*/  LEA.HI.X.SX32 R53, R237, R22, 0x2, P3 ;  /* 0x00000016ed357211 */ /* 0x000fe200018f16ff */
[C---:B------:R-:W-:Y:S01]  /*25c0*/  IMAD R181, R8.reuse, 0x9, RZ ;  /* 0x0000000908b57824 */ /* 0x040fe200078e02ff */
[CC--:B------:R-:W-:Y:S01]  /*25d0*/  LEA R54, P3, R239.reuse, R86.reuse, 0x2 ;  /* 0x00000056ef367211 */ /* 0x0c0fe200078610ff */
[----:B------:R-:W-:Y:S01]  /*25e0*/  IMAD R111, R8, 0x2c, RZ ;  /* 0x0000002c086f7824 */ /* 0x000fe200078e02ff */
[----:B------:R-:W-:Y:S01]  /*25f0*/  LEA R32, P4, R216, R86, 0x2 ;  /* 0x00000056d8207211 */ /* 0x000fe200078810ff */
[C---:B------:R-:W-:Y:S01]  /*2600*/  IMAD.SHL.U32 R169, R8.reuse, 0x10, RZ ;  /* 0x0000001008a97824 */ /* 0x040fe200078e00ff */
[----:B------:R-:W-:Y:S01]  /*2610*/  LEA.HI.X.SX32 R55, R239, R22, 0x2, P3 ;  /* 0x00000016ef377211 */ /* 0x000fe200018f16ff */
        /* <DEDUP_REMOVED lines=19> */
[-C--:B------:R-:W-:Y:S01]  /*2750*/  LEA R62, P3, R247, R86.reuse, 0x2 ;  /* 0x00000056f73e7211 */ /* 0x080fe200078610ff */
[C---:B------:R-:W-:Y:S01]  /*2760*/  IMAD R164, R8.reuse, 0x16, RZ ;  /* 0x0000001608a47824 */ /* 0x040fe200078e02ff */
[----:B------:R-:W-:Y:S01]  /*2770*/  LEA R40, P4, R225, R86, 0x2 ;  /* 0x00000056e1287211 */ /* 0x000fe200078810ff */
[C---:B------:R-:W-:Y:S01]  /*2780*/  IMAD R168, R8.reuse, 0x11, RZ ;  /* 0x0000001108a87824 */ /* 0x040fe200078e02ff */
[----:B------:R-:W-:Y:S01]  /*2790*/  LEA.HI.X.SX32 R63, R247, R22, 0x2, P3 ;  /* 0x00000016f73f7211 */ /* 0x000fe200018f16ff */
[C---:B------:R-:W-:Y:S01]  /*27a0*/  IMAD R137, R8.reuse, 0x60, RZ ;  /* 0x0000006008897824 */ /* 0x040fe200078e02ff */
[----:B------:R-:W-:Y:S01]  /*27b0*/  LEA R64, P3, R249, R86, 0x2 ;  /* 0x00000056f9407211 */ /* 0x000fe200078610ff */
[C---:B------:R-:W-:Y:S01]  /*27c0*/  IMAD R127, R8.reuse, 0x4c, RZ ;  /* 0x0000004c087f7824 */ /* 0x040fe200078e02ff */
        /* <DEDUP_REMOVED lines=9> */
[----:B------:R-:W-:Y:S01]  /*2860*/  IMAD R165, R8, 0x15, RZ ;  /* 0x0000001508a57824 */ /* 0x000fe200078e02ff */
[----:B------:R-:W-:Y:S01]  /*2870*/  LEA R68, P3, R10, R86, 0x2 ;  /* 0x000000560a447211 */ /* 0x000fe200078610ff */
[C---:B------:R-:W-:Y:S01]  /*2880*/  IMAD R145, R8.reuse, 0x70, RZ ;  /* 0x0000007008917824 */ /* 0x040fe200078e02ff */
[-C--:B------:R-:W-:Y:S01]  /*2890*/  LEA.HI.X.SX32 R45, R229, R22.reuse, 0x2, P4 ;  /* 0x00000016e52d7211 */ /* 0x080fe200020f16ff */
[----:B------:R-:W-:Y:S01]  /*28a0*/  IMAD R135, R8, 0x5c, RZ ;  /* 0x0000005c08877824 */ /* 0x000fe200078e02ff */
[----:B------:R-:W-:Y:S01]  /*28b0*/  LEA.HI.X.SX32 R69, R10, R22, 0x2, P3 ;  /* 0x000000160a457211 */ /* 0x000fe200018f16ff */
[C---:B------:R-:W-:Y:S01]  /*28c0*/  IMAD R162, R8.reuse, 0x17, RZ ;  /* 0x0000001708a27824 */ /* 0x040fe200078e02ff */
[-C--:B------:R-:W-:Y:S01]  /*28d0*/  LEA R70, P3, R11, R86.reuse, 0x2 ;  /* 0x000000560b467211 */ /* 0x080fe200078610ff */
[C---:B------:R-:W-:Y:S01]  /*28e0*/  IMAD R149, R8.reuse, 0x78, RZ ;  /* 0x0000007808957824 */ /* 0x040fe200078e02ff */
[----:B------:R-:W-:Y:S01]  /*28f0*/  LEA R48, P4, R233, R86, 0x2 ;  /* 0x00000056e9307211 */ /* 0x000fe200078810ff */
[----:B------:R-:W-:Y:S01]  /*2900*/  IMAD R139, R8, 0x64, RZ ;  /* 0x00000064088b7824 */ /* 0x000fe200078e02ff */
[----:B------:R-:W-:Y:S01]  /*2910*/  LEA.HI.X.SX32 R71, R11, R22, 0x2, P3 ;  /* 0x000000160b477211 */ /* 0x000fe200018f16ff */
[----:B------:R-:W-:Y:S01]  /*2920*/  UMOV UR4, 0x400 ;  /* 0x0000040000047882 */ /* 0x000fe20000000000 */
[----:B------:R-:W-:Y:S01]  /*2930*/  LEA R72, P3, R12, R86, 0x2 ;  /* 0x000000560c487211 */ /* 0x000fe200078610ff */
[----:B------:R-:W-:Y:S01]  /*2940*/  ULEA UR12, UR12, UR4, 0x18 ;  /* 0x000000040c0c7291 */ /* 0x000fe2000f8ec03f */
[-C--:B------:R-:W-:Y:S01]  /*2950*/  LEA.HI.X.SX32 R49, R233, R22.reuse, 0x2, P4 ;  /* 0x00000016e9317211 */ /* 0x080fe200020f16ff */
[----:B------:R-:W-:Y:S01]  /*2960*/  IMAD R204, R8, 0x1e, RZ ;  /* 0x0000001e08cc7824 */ /* 0x000fe200078e02ff */
[----:B------:R-:W-:Y:S01]  /*2970*/  LEA.HI.X.SX32 R73, R12, R22, 0x2, P3 ;  /* 0x000000160c497211 */ /* 0x000fe200018f16ff */
[----:B------:R-:W-:Y:S01]  /*2980*/  IMAD R194, R8, 0x19, RZ ;  /* 0x0000001908c27824 */ /* 0x000fe200078e02ff */
[-C--:B------:R-:W-:Y:S01]  /*2990*/  LEA R74, P3, R13, R86.reuse, 0x2 ;  /* 0x000000560d4a7211 */ /* 0x080fe200078610ff */
[----:B------:R-:W-:Y:S01]  /*29a0*/  VIADD R5, R6, 0xfffffffa ;  /* 0xfffffffa06057836 */ /* 0x000fe20000000000 */
[----:B------:R-:W-:Y:S01]  /*29b0*/  LEA R50, P4, R235, R86, 0x2 ;  /* 0x00000056eb327211 */ /* 0x000fe200078810ff */
[C---:B------:R-:W-:Y:S01]  /*29c0*/  IMAD R143, R8.reuse, 0x6c, RZ ;  /* 0x0000006c088f7824 */ /* 0x040fe200078e02ff */
[----:B------:R-:W-:Y:S01]  /*29d0*/  LEA.HI.X.SX32 R75, R13, R22, 0x2, P3 ;  /* 0x000000160d4b7211 */ /* 0x000fe200018f16ff */
[----:B------:R-:W-:Y:S01]  /*29e0*/  IMAD R198, R8, 0x1b, RZ ;  /* 0x0000001b08c67824 */ /* 0x000fe200078e02ff */
[----:B------:R-:W-:Y:S01]  /*29f0*/  LEA R76, P3, R14, R86, 0x2 ;  /* 0x000000560e4c7211 */ /* 0x000fe200078610ff */
[----:B------:R-:W-:Y:S01]  /*2a00*/  VIADD R29, R3, UR12 ;  /* 0x0000000c031d7c36 */ /* 0x000fe20008000000 */
[-C--:B------:R-:W-:Y:S01]  /*2a10*/  LEA.HI.X.SX32 R51, R235, R22.reuse, 0x2, P4 ;  /* 0x00000016eb337211 */ /* 0x080fe200020f16ff */
[----:B------:R-:W-:Y:S01]  /*2a20*/  IMAD R147, R8, 0x74, RZ ;  /* 0x0000007408937824 */ /* 0x000fe200078e02ff */
[----:B------:R-:W-:Y:S01]  /*2a30*/  LEA.HI.X.SX32 R77, R14, R22, 0x2, P3 ;  /* 0x000000160e4d7211 */ /* 0x000fe200018f16ff */
[----:B------:R-:W-:Y:S01]  /*2a40*/  VIADD R21, R6, 0xfffffffb ;  /* 0xfffffffb06157836 */ /* 0x000fe20000000000 */
[----:B------:R-:W-:Y:S01]  /*2a50*/  LEA R78, P3, R15, R86, 0x2 ;  /* 0x000000560f4e7211 */ /* 0x000fe200078610ff */
[C---:B------:R-:W-:Y:S01]  /*2a60*/  IMAD R202, R8.reuse, 0x1d, RZ ;  /* 0x0000001d08ca7824 */ /* 0x040fe200078e02ff */
[----:B------:R-:W-:Y:S01]  /*2a70*/  IADD3 R90, P4, R179, R88, RZ ;  /* 0x00000058b35a7210 */ /* 0x000fe20007f9e0ff */
[----:B------:R-:W-:Y:S01]  /*2a80*/  @!PT LDS RZ, [RZ] ;  /* 0x00000000fffff984 */ /* 0x000fe20000000800 */
[----:B------:R-:W-:Y:S01]  /*2a90*/  @!PT LDS RZ, [RZ] ;  /* 0x00000000fffff984 */ /* 0x000fe20000000800 */
[----:B------:R-:W-:Y:S01]  /*2aa0*/  @!PT LDS RZ, [RZ] ;  /* 0x00000000fffff984 */ /* 0x000fe20000000800 */
[----:B------:R3:W-:Y:S01]  /*2ab0*/  LDGSTS.E [R29], desc[UR16][R88.64], !P5 ;  /* 0x00000000581d7fae */ /* 0x0007e2000e921850 */
[----:B------:R-:W-:Y:S01]  /*2ac0*/  LEA.HI.X.SX32 R79, R15, R22, 0x2, P3 ;  /* 0x000000160f4f7211 */ /* 0x000fe200018f16ff */
[----:B------:R-:W-:Y:S01]  /*2ad0*/  IMAD R151, R8, 0x7c, RZ ;  /* 0x0000007c08977824 */ /* 0x000fe200078e02ff */
[----:B------:R-:W-:Y:S01]  /*2ae0*/  LEA R80, P3, R16, R86, 0x2 ;  /* 0x0000005610507211 */ /* 0x000fe200078610ff */
[C---:B------:R-:W-:Y:S01]  /*2af0*/  IMAD R206, R8.reuse, 0x1f, RZ ;  /* 0x0000001f08ce7824 */ /* 0x040fe200078e02ff */
[----:B------:R-:W-:Y:S01]  /*2b00*/  ISETP.GE.U32.AND P1, PT, R19, 0x7fffffdd, PT ;  /* 0x7fffffdd1300780c */ /* 0x000fe20003f26070 */
[----:B------:R-:W-:Y:S01]  /*2b10*/  IMAD R19, R8, 0x14, RZ ;  /* 0x0000001408137824 */ /* 0x000fe200078e02ff */
[----:B------:R-:W-:Y:S01]  /*2b20*/  LEA.HI.X.SX32 R81, R16, R22, 0x2, P3 ;  /* 0x0000001610517211 */ /* 0x000fe200018f16ff */
[----:B------:R-:W-:Y:S01]  /*2b30*/  STL [R1+0x4], R160 ;  /* 0x000004a001007387 */ /* 0x000fe20000100800 */
[C---:B------:R-:W-:Y:S01]  /*2b40*/  LEA R82, P3, R17.reuse, R86, 0x2 ;  /* 0x0000005611527211 */ /* 0x040fe200078610ff */
[----:B------:R-:W-:Y:S01]  /*2b50*/  VIADD R187, R6, 0x1f ;  /* 0x0000001f06bb7836 */ /* 0x000fe20000000000 */
[----:B------:R-:W-:Y:S01]  /*2b60*/  LEA.HI.X.SX32 R91, R8, R89, 0x2, P4 ;  /* 0x00000059085b7211 */ /* 0x000fe200020f16ff */
[----:B------:R4:W-:Y:S01]  /*2b70*/  STL [R1], R23 ;  /* 0x0000001701007387 */ /* 0x0009e20000100800 */
[----:B------:R-:W-:Y:S01]  /*2b80*/  LEA.HI.X.SX32 R83, R17, R22, 0x2, P3 ;  /* 0x0000001611537211 */ /* 0x000fe200018f16ff */
[----:B------:R-:W-:Y:S01]  /*2b90*/  VIADD R31, R6, 0xffffffc0 ;  /* 0xffffffc0061f7836 */ /* 0x000fe20000000000 */
[----:B------:R-:W-:Y:S01]  /*2ba0*/  LEA R84, P3, R18, R86, 0x2 ;  /* 0x0000005612547211 */ /* 0x000fe200078610ff */
[----:B------:R5:W-:Y:S01]  /*2bb0*/  LDGSTS.E [R29+0x4], desc[UR16][R90.64], !P6 ;  /* 0x000040005a1d7fae */ /* 0x000be2000f121850 */
[----:B------:R-:W-:Y:S01]  /*2bc0*/  IADD3 R94, P4, R163, R88, RZ ;  /* 0x00000058a35e7210 */ /* 0x000fe20007f9e0ff */
[----:B------:R-:W-:Y:S01]  /*2bd0*/  VIADD R172, R6, 0xffffffd9 ;  /* 0xffffffd906ac7836 */ /* 0x000fe20000000000 */
[----:B------:R-:W-:-:S02]  /*2be0*/  LEA.HI.X.SX32 R85, R18, R22, 0x2, P3 ;  /* 0x0000001612557211 */ /* 0x000fc400018f16ff */
[C---:B------:R-:W-:Y:S02]  /*2bf0*/  LEA R86, P3, R20.reuse, R86, 0x2 ;  /* 0x0000005614567211 */ /* 0x040fe400078610ff */
[-C--:B------:R-:W-:Y:S02]  /*2c00*/  LEA.HI.X.SX32 R95, R23, R89.reuse, 0x2, P4 ;  /* 0x00000059175f7211 */ /* 0x080fe400020f16ff */
[----:B------:R-:W-:Y:S02]  /*2c10*/  LEA.HI.X.SX32 R87, R20, R22, 0x2, P3 ;  /* 0x0000001614577211 */ /* 0x000fe400018f16ff */
[-C--:B------:R-:W-:Y:S02]  /*2c20*/  LEA R92, P3, R8, R88.reuse, 0x3 ;  /* 0x00000058085c7211 */ /* 0x080fe400078618ff */
[----:B------:R-:W-:Y:S02]  /*2c30*/  IADD3 R98, P4, R19, R88, RZ ;  /* 0x0000005813627210 */ /* 0x000fe40007f9e0ff */
[----:B------:R-:W-:-:S02]  /*2c40*/  LEA.HI.X.SX32 R93, R160, R89, 0x2, P3 ;  /* 0x00000059a05d7211 */ /* 0x000fc400018f16ff */
[-C--:B------:R-:W-:Y:S02]  /*2c50*/  LEA R96, P3, R8, R88.reuse, 0x4 ;  /* 0x0000005808607211 */ /* 0x080fe400078620ff */
[-C--:B------:R-:W-:Y:S01]  /*2c60*/  LEA.HI.X.SX32 R99, R222, R89.reuse, 0x2, P4 ;  /* 0x00000059de637211 */ /* 0x080fe200020f16ff */
[----:B------:R1:W-:Y:S01]  /*2c70*/  LDGSTS.E [R29+0x8], desc[UR16][R92.64], !P0 ;  /* 0x000080005c1d7fae */ /* 0x0003e2000c121850 */
[-C--:B------:R-:W-:Y:S02]  /*2c80*/  LEA.HI.X.SX32 R97, R179, R89.reuse, 0x2, P3 ;  /* 0x00000059b3617211 */ /* 0x080fe400018f16ff */
[-C--:B------:R-:W-:Y:S01]  /*2c90*/  IADD3 R100, P3, R192, R88.reuse, RZ ;  /* 0x00000058c0647210 */ /* 0x080fe20007f7e0ff */
[----:B------:R2:W-:Y:S01]  /*2ca0*/  LDGSTS.E [R29+0xc], desc[UR16][R94.64], !P1 ;  /* 0x0000c0005e1d7fae */ /* 0x0005e2000c921850 */
[----:B------:R-:W-:Y:S02]  /*2cb0*/  IADD3 R102, P4, R200, R88, RZ ;  /* 0x00000058c8667210 */ /* 0x000fe40007f9e0ff */
[----:B------:R-:W-:-:S02]  /*2cc0*/  LEA.HI.X.SX32 R101, R191, R89, 0x2, P3 ;  /* 0x00000059bf657211 */ /* 0x000fc400018f16ff */
[-C--:B------:R-:W-:Y:S02]  /*2cd0*/  LEA R104, P3, R8, R88.reuse, 0x5 ;  /* 0x0000005808687211 */ /* 0x080fe400078628ff */
[-C--:B------:R-:W-:Y:S02]  /*2ce0*/  LEA.HI.X.SX32 R103, R188, R89.reuse, 0x2, P4 ;  /* 0x00000059bc677211 */ /* 0x080fe400020f16ff */
[-C--:B------:R-:W-:Y:S02]  /*2cf0*/  LEA.HI.X.SX32 R105, R183, R89.reuse, 0x2, P3 ;  /* 0x00000059b7697211 */ /* 0x080fe400018f16ff */
[-C--:B------:R-:W-:Y:S02]  /*2d00*/  IADD3 R108, P3, R109, R88.reuse, RZ ;  /* 0x000000586d6c7210 */ /* 0x080fe40007f7e0ff */
[----:B------:R-:W-:Y:S02]  /*2d10*/  IADD3 R106, P4, R107, R88, RZ ;  /* 0x000000586b6a7210 */ /* 0x000fe40007f9e0ff */
[----:B------:R-:W-:-:S02]  /*2d20*/  LEA.HI.X.SX32 R109, R177, R89, 0x2, P3 ;  /* 0x00000059b16d7211 */ /* 0x000fc400018f16ff */
[-C--:B------:R-:W-:Y:S02]  /*2d30*/  IADD3 R112, P3, R113, R88.reuse, RZ ;  /* 0x0000005871707210 */ /* 0x080fe40007f7e0ff */
[-C--:B------:R-:W-:Y:S02]  /*2d40*/  LEA.HI.X.SX32 R107, R181, R89.reuse, 0x2, P4 ;  /* 0x00000059b56b7211 */ /* 0x080fe400020f16ff */
[-C--:B------:R-:W-:Y:S02]  /*2d50*/  LEA.HI.X.SX32 R113, R163, R89.reuse, 0x2, P3 ;  /* 0x00000059a3717211 */ /* 0x080fe400018f16ff */
[-C--:B------:R-:W-:Y:S02]  /*2d60*/  IADD3 R116, P3, R117, R88.reuse, RZ ;  /* 0x0000005875747210 */ /* 0x080fe40007f7e0ff */
        /* <DEDUP_REMOVED lines=8> */
[-C--:B------:R-:W-:Y:S02]  /*2df0*/  LEA.HI.X.SX32 R115, R173, R89.reuse, 0x2, P4 ;  /* 0x00000059ad737211 */ /* 0x080fe400020f16ff */
[-C--:B------:R-:W-:Y:S02]  /*2e00*/  IADD3 R128, P3, R129, R88.reuse, RZ ;  /* 0x0000005881807210 */ /* 0x080fe40007f7e0ff */
[-C--:B------:R-:W-:Y:S02]  /*2e10*/  IADD3 R118, P4, R119, R88.reuse, RZ ;  /* 0x0000005877767210 */ /* 0x080fe40007f9e0ff */
[-C--:B------:R-:W-:Y:S02]  /*2e20*/  LEA.HI.X.SX32 R129, R19, R89.reuse, 0x2, P3 ;  /* 0x0000005913817211 */ /* 0x080fe400018f16ff */
[----:B------:R-:W-:Y:S02]  /*2e30*/  LEA.HI.X.SX32 R119, R170, R89, 0x2, P4 ;  /* 0x00000059aa777211 */ /* 0x000fe400020f16ff */
[----:B------:R-:W-:-:S02]  /*2e40*/  IADD3 R132, P3, R133, R88, RZ ;  /* 0x0000005885847210 */ /* 0x000fc40007f7e0ff */
[-C--:B------:R-:W-:Y:S02]  /*2e50*/  IADD3 R122, P4, R123, R88.reuse, RZ ;  /* 0x000000587b7a7210 */ /* 0x080fe40007f9e0ff */
        /* <DEDUP_REMOVED lines=18> */
[----:B------:R-:W-:Y:S01]  /*2f80*/  ISETP.GE.U32.AND P3, PT, R5, 0x7fffffdb, PT ;  /* 0x7fffffdb0500780c */ /* 0x000fe20003f66070 */
[C---:B------:R-:W-:Y:S01]  /*2f90*/  VIADD R5, R6.reuse, 0xfffffff8 ;  /* 0xfffffff806057836 */ /* 0x040fe20000000000 */
[-C--:B------:R-:W-:Y:S02]  /*2fa0*/  IADD3 R142, P4, R143, R88.reuse, RZ ;  /* 0x000000588f8e7210 */ /* 0x080fe40007f9e0ff */
[----:B------:R-:W-:Y:S01]  /*2fb0*/  ISETP.GE.U32.AND P2, PT, R21, 0x7fffffdc, PT ;  /* 0x7fffffdc1500780c */ /* 0x000fe20003f46070 */
[----:B------:R-:W-:Y:S01]  /*2fc0*/  VIADD R21, R6, 0xfffffff9 ;  /* 0xfffffff906157836 */ /* 0x000fe20000000000 */
[----:B------:R-:W-:Y:S02]  /*2fd0*/  LEA.HI.X.SX32 R143, R198, R89, 0x2, P4 ;  /* 0x00000059c68f7211 */ /* 0x000fe400020f16ff */
[----:B------:R-:W-:-:S02]  /*2fe0*/  IADD3 R146, P4, R147, R88, RZ ;  /* 0x0000005893927210 */ /* 0x000fc40007f9e0ff */
[----:B------:R-:W-:Y:S01]  /*2ff0*/  ISETP.GE.U32.AND P5, PT, R5, 0x7fffffd9, PT ;  /* 0x7fffffd90500780c */ /* 0x000fe20003fa6070 */
[----:B------:R-:W-:Y:S01]  /*3000*/  VIADD R5, R6, 0xfffffff6 ;  /* 0xfffffff606057836 */ /* 0x000fe20000000000 */
[-C--:B------:R-:W-:Y:S02]  /*3010*/  LEA.HI.X.SX32 R147, R202, R89.reuse, 0x2, P4 ;  /* 0x00000059ca937211 */ /* 0x080fe400020f16ff */
[----:B------:R-:W-:Y:S02]  /*3020*/  IADD3 R150, P4, R151, R88, RZ ;  /* 0x0000005897967210 */ /* 0x000fe40007f9e0ff */
[----:B------:R-:W-:Y:S01]  /*3030*/  ISETP.GE.U32.AND P0, PT, R5, 0x7fffffd7, PT ;  /* 0x7fffffd70500780c */ /* 0x000fe20003f06070 */
[----:B------:R-:W-:Y:S01]  /*3040*/  VIADD R5, R6, 0xfffffff5 ;  /* 0xfffffff506057836 */ /* 0x000fe20000000000 */
[----:B------:R-:W-:Y:S02]  /*3050*/  LOP3.LUT R22, R3, 0x10, RZ, 0x3c, !PT ;  /* 0x0000001003167812 */ /* 0x000fe400078e3cff */
[----:B------:R-:W-:-:S02]  /*3060*/  LEA.HI.X.SX32 R151, R206, R89, 0x2, P4 ;  /* 0x00000059ce977211 */ /* 0x000fc400020f16ff */
[----:B------:R-:W-:Y:S01]  /*3070*/  ISETP.GE.U32.AND P4, PT, R21, 0x7fffffda, PT ;  /* 0x7fffffda1500780c */ /* 0x000fe20003f86070 */
[----:B------:R-:W-:Y:S01]  /*3080*/  VIADD R27, R22, UR12 ;  /* 0x0000000c161b7c36 */ /* 0x000fe20008000000 */
[----:B------:R-:W-:Y:S01]  /*3090*/  ISETP.GE.U32.AND P1, PT, R5, 0x7fffffd6, PT ;  /* 0x7fffffd60500780c */ /* 0x000fe20003f26070 */
[C---:B------:R-:W-:Y:S01]  /*30a0*/  VIADD R5, R6.reuse, 0xfffffff4 ;  /* 0xfffffff406057836 */ /* 0x040fe20000000000 */
[----:B------:R-:W-:Y:S01]  /*30b0*/  LOP3.LUT R22, R3, 0x20, RZ, 0x3c, !PT ;  /* 0x0000002003167812 */ /* 0x000fe200078e3cff */
[C---:B------:R-:W-:Y:S01]  /*30c0*/  VIADD R21, R6.reuse, 0xfffffff7 ;  /* 0xfffffff706157836 */ /* 0x040fe20000000000 */
[----:B------:R2:W-:Y:S02]  /*30d0*/  LDGSTS.E [R27], desc[UR16][R96.64], !P2 ;  /* 0x00000000601b7fae */ /* 0x0005e4000d121850 */
[----:B------:R-:W-:Y:S01]  /*30e0*/  ISETP.GE.U32.AND P2, PT, R5, 0x7fffffd5, PT ;  /* 0x7fffffd50500780c */ /* 0x000fe20003f46070 */
[----:B------:R-:W-:Y:S01]  /*30f0*/  VIADD R5, R6, 0xfffffff2 ;  /* 0xfffffff206057836 */ /* 0x000fe20000000000 */
[----:B------:R-:W-:Y:S01]  /*3100*/  ISETP.GE.U32.AND P6, PT, R21, 0x7fffffd8, PT ;  /* 0x7fffffd81500780c */ /* 0x000fe20003fc6070 */
[----:B------:R2:W-:Y:S01]  /*3110*/  LDGSTS.E [R27+0x4], desc[UR16][R98.64], !P3 ;  /* 0x00004000621b7fae */ /* 0x0005e2000d921850 */
[----:B------:R-:W-:Y:S01]  /*3120*/  VIADD R30, R22, UR12 ;  /* 0x0000000c161e7c36 */ /* 0x000fe20008000000 */
[----:B------:R-:W-:Y:S01]  /*3130*/  LOP3.LUT R22, R3, 0x30, RZ, 0x3c, !PT ;  /* 0x0000003003167812 */ /* 0x000fe200078e3cff */
[C---:B------:R-:W-:Y:S01]  /*3140*/  VIADD R21, R6.reuse, 0xfffffff3 ;  /* 0xfffffff306157836 */ /* 0x040fe20000000000 */
[----:B------:R2:W-:Y:S01]  /*3150*/  LDGSTS.E [R27+0x8], desc[UR16][R100.64], !P4 ;  /* 0x00008000641b7fae */ /* 0x0005e2000e121850 */
[----:B------:R-:W-:Y:S01]  /*3160*/  ISETP.GE.U32.AND P4, PT, R5, 0x7fffffd3, PT ;  /* 0x7fffffd30500780c */ /* 0x000fe20003f86070 */
[----:B------:R-:W-:-:S02]  /*3170*/  VIADD R5, R6, 0xfffffff1 ;  /* 0xfffffff106057836 */ /* 0x000fc40000000000 */
[----:B------:R2:W-:Y:S01]  /*3180*/  LDGSTS.E [R27+0xc], desc[UR16][R102.64], !P5 ;  /* 0x0000c000661b7fae */ /* 0x0005e2000e921850 */
[----:B------:R-:W-:Y:S01]  /*3190*/  ISETP.GE.U32.AND P3, PT, R21, 0x7fffffd4, PT ;  /* 0x7fffffd41500780c */ /* 0x000fe20003f66070 */
[----:B------:R-:W-:Y:S01]  /*31a0*/  VIADD R28, R22, UR12 ;  /* 0x0000000c161c7c36 */ /* 0x000fe20008000000 */
[----:B------:R-:W-:Y:S01]  /*31b0*/  ISETP.GE.U32.AND P5, PT, R5, 0x7fffffd2, PT ;  /* 0x7fffffd20500780c */ /* 0x000fe20003fa6070 */
[C---:B------:R-:W-:Y:S01]  /*31c0*/  VIADD R5, R6.reuse, 0xfffffff0 ;  /* 0xfffffff006057836 */ /* 0x040fe20000000000 */
[----:B------:R2:W-:Y:S01]  /*31d0*/  LDGSTS.E [R30], desc[UR16][R104.64], !P6 ;  /* 0x00000000681e7fae */ /* 0x0005e2000f121850 */
[C---:B------:R-:W-:Y:S01]  /*31e0*/  VIADD R21, R6.reuse, 0xffffffef ;  /* 0xffffffef06157836 */ /* 0x040fe20000000000 */
[----:B------:R-:W-:Y:S02]  /*31f0*/  LOP3.LUT R22, R3, 0x40, RZ, 0x3c, !PT ;  /* 0x0000004003167812 */ /* 0x000fe400078e3cff */
[----:B------:R-:W-:Y:S01]  /*3200*/  ISETP.GE.U32.AND P6, PT, R5, 0x7fffffd1, PT ;  /* 0x7fffffd10500780c */ /* 0x000fe20003fc6070 */
[----:B------:R-:W-:Y:S01]  /*3210*/  VIADD R5, R6, 0xffffffee ;  /* 0xffffffee06057836 */ /* 0x000fe20000000000 */
[----:B------:R2:W-:Y:S01]  /*3220*/  LDGSTS.E [R30+0x4], desc[UR16][R106.64], !P0 ;  /* 0x000040006a1e7fae */ /* 0x0005e2000c121850 */
[----:B------:R-:W-:Y:S01]  /*3230*/  ISETP.GE.U32.AND P0, PT, R21, 0x7fffffd0, PT ;  /* 0x7fffffd01500780c */ /* 0x000fe20003f06070 */
[----:B------:R-:W-:Y:S01]  /*3240*/  VIADD R26, R22, UR12 ;  /* 0x0000000c161a7c36 */ /* 0x000fe20008000000 */
[----:B------:R-:W-:Y:S01]  /*3250*/  LOP3.LUT R22, R3, 0x50, RZ, 0x3c, !PT ;  /* 0x0000005003167812 */ /* 0x000fe200078e3cff */
[----:B------:R2:W-:Y:S01]  /*3260*/  LDGSTS.E [R30+0x8], desc[UR16][R108.64], !P1 ;  /* 0x000080006c1e7fae */ /* 0x0005e2000c921850 */
[----:B------:R-:W-:Y:S01]  /*3270*/  ISETP.GE.U32.AND P1, PT, R5, 0x7fffffcf, PT ;  /* 0x7fffffcf0500780c */ /* 0x000fe20003f26070 */
[----:B------:R-:W-:-:S02]  /*3280*/  VIADD R5, R6, 0xffffffed ;  /* 0xffffffed06057836 */ /* 0x000fc40000000000 */
[----:B------:R2:W-:Y:S01]  /*3290*/  LDGSTS.E [R30+0xc], desc[UR16][R110.64], !P2 ;  /* 0x0000c0006e1e7fae */ /* 0x0005e2000d121850 */
[C---:B------:R-:W-:Y:S02]  /*32a0*/  VIADD R21, R6.reuse, 0xffffffeb ;  /* 0xffffffeb06157836 */ /* 0x040fe40000000000 */
[----:B------:R-:W-:Y:S01]  /*32b0*/  ISETP.GE.U32.AND P2, PT, R5, 0x7fffffce, PT ;  /* 0x7fffffce0500780c */ /* 0x000fe20003f46070 */
[----:B------:R-:W-:Y:S01]  /*32c0*/  VIADD R5, R6, 0xffffffec ;  /* 0xffffffec06057836 */ /* 0x000fe20000000000 */
[----:B------:R2:W-:Y:S01]  /*32d0*/  LDGSTS.E [R28], desc[UR16][R112.64], !P3 ;  /* 0x00000000701c7fae */ /* 0x0005e2000d921850 */
[----:B------:R-:W-:Y:S01]  /*32e0*/  VIADD R25, R22, UR12 ;  /* 0x0000000c16197c36 */ /* 0x000fe20008000000 */
[----:B------:R-:W-:Y:S02]  /*32f0*/  LOP3.LUT R22, R3, 0x60, RZ, 0x3c, !PT ;  /* 0x0000006003167812 */ /* 0x000fe400078e3cff */
[----:B------:R-:W-:Y:S01]  /*3300*/  ISETP.GE.U32.AND P3, PT, R5, 0x7fffffcd, PT ;  /* 0x7fffffcd0500780c */ /* 0x000fe20003f66070 */
[C---:B------:R-:W-:Y:S01]  /*3310*/  VIADD R5, R6.reuse, 0xffffffea ;  /* 0xffffffea06057836 */ /* 0x040fe20000000000 */
[----:B------:R2:W-:Y:S01]  /*3320*/  LDGSTS.E [R28+0x4], desc[UR16][R114.64], !P4 ;  /* 0x00004000721c7fae */ /* 0x0005e2000e121850 */
[----:B------:R-:W-:Y:S01]  /*3330*/  ISETP.GE.U32.AND P4, PT, R21, 0x7fffffcc, PT ;  /* 0x7fffffcc1500780c */ /* 0x000fe20003f86070 */
[----:B------:R-:W-:-:S02]  /*3340*/  VIADD R21, R6, 0xffffffe7 ;  /* 0xffffffe706157836 */ /* 0x000fc40000000000 */
[----:B------:R2:W-:Y:S01]  /*3350*/  LDGSTS.E [R28+0x8], desc[UR16][R116.64], !P5 ;  /* 0x00008000741c7fae */ /* 0x0005e2000e921850 */
[----:B------:R-:W-:Y:S01]  /*3360*/  ISETP.GE.U32.AND P5, PT, R5, 0x7fffffcb, PT ;  /* 0x7fffffcb0500780c */ /* 0x000fe20003fa6070 */
[----:B------:R-:W-:Y:S02]  /*3370*/  VIADD R5, R6, 0xffffffe9 ;  /* 0xffffffe906057836 */ /* 0x000fe40000000000 */
[----:B------:R2:W-:Y:S01]  /*3380*/  LDGSTS.E [R28+0xc], desc[UR16][R118.64], !P6 ;  /* 0x0000c000761c7fae */ /* 0x0005e2000f121850 */
[----:B------:R-:W-:Y:S01]  /*3390*/  VIADD R24, R22, UR12 ;  /* 0x0000000c16187c36 */ /* 0x000fe20008000000 */
[----:B------:R-:W-:Y:S02]  /*33a0*/  LOP3.LUT R22, R3, 0x70, RZ, 0x3c, !PT ;  /* 0x0000007003167812 */ /* 0x000fe400078e3cff */
[----:B------:R-:W-:Y:S01]  /*33b0*/  ISETP.GE.U32.AND P6, PT, R5, 0x7fffffca, PT ;  /* 0x7fffffca0500780c */ /* 0x000fe20003fc6070 */
[----:B------:R-:W-:Y:S01]  /*33c0*/  VIADD R5, R6, 0xffffffe8 ;  /* 0xffffffe806057836 */ /* 0x000fe20000000000 */
[----:B------:R2:W-:Y:S01]  /*33d0*/  LDGSTS.E [R26], desc[UR16][R120.64], !P0 ;  /* 0x00000000781a7fae */ /* 0x0005e2000c121850 */
[----:B----4-:R-:W-:-:S02]  /*33e0*/  VIADD R23, R22, UR12 ;  /* 0x0000000c16177c36 */ /* 0x010fc40008000000 */
[C---:B------:R-:W-:Y:S01]  /*33f0*/  VIADD R22, R6.reuse, 0xffffffda ;  /* 0xffffffda06167836 */ /* 0x040fe20000000000 */
[----:B------:R-:W-:Y:S01]  /*3400*/  ISETP.GE.U32.AND P0, PT, R5, 0x7fffffc9, PT ;  /* 0x7fffffc90500780c */ /* 0x000fe20003f06070 */
[C---:B------:R-:W-:Y:S01]  /*3410*/  VIADD R5, R6.reuse, 0xffffffe6 ;  /* 0xffffffe606057836 */ /* 0x040fe20000000000 */
[----:B------:R4:W-:Y:S01]  /*3420*/  LDGSTS.E [R26+0x4], desc[UR16][R122.64], !P1 ;  /* 0x000040007a1a7fae */ /* 0x0009e2000c921850 */
[----:B------:R-:W-:Y:S01]  /*3430*/  ISETP.GE.U32.AND P1, PT, R21, 0x7fffffc8, PT ;  /* 0x7fffffc81500780c */ /* 0x000fe20003f26070 */
[C---:B------:R-:W-:Y:S02]  /*3440*/  VIADD R21, R6.reuse, 0xffffffe3 ;  /* 0xffffffe306157836 */ /* 0x040fe40000000000 */
[----:B------:R4:W-:Y:S01]  /*3450*/  LDGSTS.E [R26+0x8], desc[UR16][R124.64], !P2 ;  /* 0x000080007c1a7fae */ /* 0x0009e2000d121850 */
[----:B------:R-:W-:Y:S01]  /*3460*/  ISETP.GE.U32.AND P2, PT, R5, 0x7fffffc7, PT ;  /* 0x7fffffc70500780c */ /* 0x000fe20003f46070 */
[C---:B------:R-:W-:Y:S02]  /*3470*/  VIADD R5, R6.reuse, 0xffffffe5 ;  /* 0xffffffe506057836 */ /* 0x040fe40000000000 */
[----:B------:R4:W-:Y:S03]  /*3480*/  LDGSTS.E [R26+0xc], desc[UR16][R126.64], !P3 ;  /* 0x0000c0007e1a7fae */ /* 0x0009e6000d921850 */
[----:B------:R-:W-:Y:S01]  /*3490*/  ISETP.GE.U32.AND P3, PT, R5, 0x7fffffc6, PT ;  /* 0x7fffffc60500780c */ /* 0x000fe20003f66070 */
[C---:B------:R-:W-:Y:S01]  /*34a0*/  VIADD R5, R6.reuse, 0xffffffe4 ;  /* 0xffffffe406057836 */ /* 0x040fe20000000000 */
[----:B------:R4:W-:Y:S04]  /*34b0*/  LDGSTS.E [R25], desc[UR16][R128.64], !P4 ;  /* 0x0000000080197fae */ /* 0x0009e8000e121850 */
[----:B------:R-:W-:Y:S01]  /*34c0*/  ISETP.GE.U32.AND P4, PT, R5, 0x7fffffc5, PT ;  /* 0x7fffffc50500780c */ /* 0x000fe20003f86070 */
[C---:B------:R-:W-:Y:S01]  /*34d0*/  VIADD R5, R6.reuse, 0xffffffe2 ;  /* 0xffffffe206057836 */ /* 0x040fe20000000000 */
[----:B------:R4:W-:Y:S01]  /*34e0*/  LDGSTS.E [R25+0x4], desc[UR16][R130.64], !P5 ;  /* 0x0000400082197fae */ /* 0x0009e2000e921850 */
[----:B------:R-:W-:Y:S01]  /*34f0*/  ISETP.GE.U32.AND P5, PT, R21, 0x7fffffc4, PT ;  /* 0x7fffffc41500780c */ /* 0x000fe20003fa6070 */
[----:B------:R-:W-:-:S02]  /*3500*/  VIADD R21, R6, 0xffffffe0 ;  /* 0xffffffe006157836 */ /* 0x000fc40000000000 */
[----:B------:R4:W-:Y:S01]  /*3510*/  LDGSTS.E [R25+0x8], desc[UR16][R132.64], !P6 ;  /* 0x0000800084197fae */ /* 0x0009e2000f121850 */
[----:B------:R-:W-:Y:S01]  /*3520*/  ISETP.GE.U32.AND P6, PT, R5, 0x7fffffc3, PT ;  /* 0x7fffffc30500780c */ /* 0x000fe20003fc6070 */
[C---:B------:R-:W-:Y:S02]  /*3530*/  VIADD R5, R6.reuse, 0xffffffe1 ;  /* 0xffffffe106057836 */ /* 0x040fe40000000000 */
[----:B------:R4:W-:Y:S03]  /*3540*/  LDGSTS.E [R25+0xc], desc[UR16][R134.64], !P0 ;  /* 0x0000c00086197fae */ /* 0x0009e6000c121850 */
[----:B------:R-:W-:Y:S01]  /*3550*/  ISETP.GE.U32.AND P0, PT, R5, 0x7fffffc2, PT ;  /* 0x7fffffc20500780c */ /* 0x000fe20003f06070 */
[----:B------:R-:W-:Y:S01]  /*3560*/  VIADD R5, R6, 0xffffffdf ;  /* 0xffffffdf06057836 */ /* 0x000fe20000000000 */
[----:B------:R4:W-:Y:S01]  /*3570*/  LDGSTS.E [R24], desc[UR16][R136.64], !P1 ;  /* 0x0000000088187fae */ /* 0x0009e2000c921850 */
[----:B------:R-:W-:-:S03]  /*3580*/  ISETP.GE.U32.AND P1, PT, R21, 0x7fffffc1, PT ;  /* 0x7fffffc11500780c */ /* 0x000fc60003f26070 */
[----:B------:R4:W-:Y:S01]  /*3590*/  LDGSTS.E [R24+0x4], desc[UR16][R138.64], !P2 ;  /* 0x000040008a187fae */ /* 0x0009e2000d121850 */
[----:B------:R-:W-:Y:S01]  /*35a0*/  ISETP.GE.AND P2, PT, R184, R21, PT ;  /* 0x00000015b800720c */ /* 0x000fe20003f46270 */
[C---:B------:R-:W-:Y:S02]  /*35b0*/  VIADD R21, R6.reuse, 0xffffffdc ;  /* 0xffffffdc06157836 */ /* 0x040fe40000000000 */
[----:B------:R4:W-:Y:S01]  /*35c0*/  LDGSTS.E [R24+0x8], desc[UR16][R140.64], !P3 ;  /* 0x000080008c187fae */ /* 0x0009e2000d921850 */
[----:B------:R-:W-:Y:S01]  /*35d0*/  ISETP.GE.U32.AND P3, PT, R5, 0x7fffffc0, PT ;  /* 0x7fffffc00500780c */ /* 0x000fe20003f66070 */
[----:B------:R-:W-:Y:S01]  /*35e0*/  VIADD R5, R6, 0xffffffde ;  /* 0xffffffde06057836 */ /* 0x000fe20000000000 */
[----:B------:R-:W-:Y:S01]  /*35f0*/  SEL R160, RZ, 0x4, P2 ;  /* 0x00000004ffa07807 */ /* 0x000fe20001000000 */
[----:B------:R4:W-:Y:S01]  /*3600*/  LDGSTS.E [R24+0xc], desc[UR16][R142.64], !P4 ;  /* 0x0000c0008e187fae */ /* 0x0009e2000e121850 */
[----:B------:R-:W-:Y:S02]  /*3610*/  ISETP.GE.AND P2, PT, R184, R6, PT ;  /* 0x00000006b800720c */ /* 0x000fe40003f46270 */
[----:B------:R-:W-:Y:S01]  /*3620*/  ISETP.GE.U32.AND P4, PT, R5, 0x7fffffbf, PT ;  /* 0x7fffffbf0500780c */ /* 0x000fe20003f86070 */
[----:B------:R4:W-:Y:S01]  /*3630*/  LDGSTS.E [R23], desc[UR16][R144.64], !P5 ;  /* 0x0000000090177fae */ /* 0x0009e2000e921850 */
[----:B------:R-:W-:-:S03]  /*3640*/  VIADD R5, R6, 0xffffffdd ;  /* 0xffffffdd06057836 */ /* 0x000fc60000000000 */
[----:B------:R4:W-:Y:S01]  /*3650*/  LDGSTS.E [R23+0x4], desc[UR16][R146.64], !P6 ;  /* 0x0000400092177fae */ /* 0x0009e2000f121850 */
[----:B------:R-:W-:Y:S01]  /*3660*/  ISETP.GE.U32.AND P6, PT, R21, 0x7fffffbd, PT ;  /* 0x7fffffbd1500780c */ /* 0x000fe20003fc6070 */
[----:B------:R-:W-:Y:S01]  /*3670*/  VIADD R21, R6, 0xffffffdb ;  /* 0xffffffdb06157836 */ /* 0x000fe20000000000 */
[----:B------:R-:W-:Y:S01]  /*3680*/  ISETP.GE.U32.AND P5, PT, R5, 0x7fffffbe, PT ;  /* 0x7fffffbe0500780c */ /* 0x000fe20003fa6070 */
[----:B------:R4:W-:Y:S01]  /*3690*/  LDGSTS.E [R23+0x8], desc[UR16][R148.64], !P0 ;  /* 0x0000800094177fae */ /* 0x0009e2000c121850 */
[----:B------:R-:W-:-:S03]  /*36a0*/  ISETP.GT.AND P0, PT, R187, 0x1f, PT ;  /* 0x0000001fbb00780c */ /* 0x000fc60003f04270 */
[----:B------:R4:W-:Y:S01]  /*36b0*/  LDGSTS.E [R23+0xc], desc[UR16][R150.64], !P1 ;  /* 0x0000c00096177fae */ /* 0x0009e2000c921850 */
[----:B------:R-:W-:Y:S02]  /*36c0*/  SEL R5, RZ, 0x4, !P0 ;  /* 0x00000004ff057807 */ /* 0x000fe40004000000 */
[----:B------:R-:W-:Y:S01]  /*36d0*/  ISETP.GE.AND P0, PT, R184, R31, PT ;  /* 0x0000001fb800720c */ /* 0x000fe20003f06270 */
[----:B------:R-:W0:Y:S01]  /*36e0*/  LDGDEPBAR ;  /* 0x00000000000079af */ /* 0x000e220000000000 */
[----:B------:R-:W-:Y:S02]  /*36f0*/  SEL R5, R5, RZ, !P2 ;  /* 0x000000ff05057207 */ /* 0x000fe40005000000 */
[----:B------:R-:W-:Y:S02]  /*3700*/  SEL R161, RZ, 0x4, P0 ;  /* 0x00000004ffa17807 */ /* 0x000fe40000000000 */
[----:B------:R-:W-:Y:S01]  /*3710*/  ISETP.NE.U32.AND P0, PT, R5, RZ, PT ;  /* 0x000000ff0500720c */ /* 0x000fe20003f05070 */
[----:B------:R-:W-:Y:S01]  /*3720*/  IMAD.SHL.U32 R5, R8, 0x20, RZ ;  /* 0x0000002008057824 */ /* 0x000fe200078e00ff */
[----:B------:R-:W-:-:S02]  /*3730*/  ISETP.GT.AND P1, PT, R187, 0x3f, PT ;  /* 0x0000003fbb00780c */ /* 0x000fc40003f24270 */
[----:B------:R-:W-:Y:S01]  /*3740*/  ISETP.GE.U32.AND P2, PT, R21, 0x7fffffbc, PT ;  /* 0x7fffffbc1500780c */ /* 0x000fe20003f46070 */
[----:B------:R-:W-:Y:S01]  /*3750*/  VIADD R21, R174, UR12 ;  /* 0x0000000cae157c36 */ /* 0x000fe20008000000 */
[----:B------:R-:W-:Y:S01]  /*3760*/  SEL R160, R160, RZ, P1 ;  /* 0x000000ffa0a07207 */ /* 0x000fe20000800000 */
[----:B---3--:R-:W-:Y:S01]  /*3770*/  IMAD.WIDE R88, R5, 0x4, R88 ;  /* 0x0000000405587825 */ /* 0x008fe200078e0258 */
[----:B------:R-:W-:-:S03]  /*3780*/  ISETP.GE.U32.AND P1, PT, R22, 0x7fffffbb, PT ;  /* 0x7fffffbb1600780c */ /* 0x000fc60003f26070 */
[----:B------:R-:W-:Y:S02]  /*3790*/  VIADD R22, R2, UR12 ;  /* 0x0000000c02167c36 */ /* 0x000fe40008000000 */
[----:B-----5:R-:W-:-:S03]  /*37a0*/  IMAD.WIDE R90, R5, 0x4, R90 ;  /* 0x00000004055a7825 */ /* 0x020fc600078e025a */
[----:B------:R-:W-:Y:S01]  /*37b0*/  LDGSTS.E [R22+0x18000], desc[UR16][R152.64], P0 ;  /* 0x1800000098167fae */ /* 0x000fe20008121850 */
[----:B-1----:R-:W-:-:S03]  /*37c0*/  IMAD.WIDE R92, R5, 0x4, R92 ;  /* 0x00000004055c7825 */ /* 0x002fc600078e025c */
[----:B------:R-:W-:Y:S01]  /*37d0*/  LDGSTS.E [R22+0x18400], desc[UR16][R156.64], P0 ;  /* 0x184000009c167fae */ /* 0x000fe20008121850 */
[----:B--2---:R-:W-:-:S03]  /*37e0*/  IMAD.WIDE R94, R5, 0x4, R94 ;  /* 0x00000004055e7825 */ /* 0x004fc600078e025e */
[----:B------:R-:W-:Y:S01]  /*37f0*/  LDGSTS.E [R22+0x18800], desc[UR16][R32.64], P0 ;  /* 0x1880000020167fae */ /* 0x000fe20008121850 */
[----:B------:R-:W-:Y:S02]  /*3800*/  VIADD R174, R6, 0xffffffd7 ;  /* 0xffffffd706ae7836 */ /* 0x000fe40000000000 */
[C---:B------:R-:W-:Y:S01]  /*3810*/  IMAD.WIDE R96, R5.reuse, 0x4, R96 ;  /* 0x0000000405607825 */ /* 0x040fe200078e0260 */
[----:B------:R-:W-:Y:S03]  /*3820*/  LDGSTS.E [R22+0x18c00], desc[UR16][R36.64], P0 ;  /* 0x18c0000024167fae */ /* 0x000fe60008121850 */
        /* <DEDUP_REMOVED lines=24> */
[C---:B----4-:R-:W-:Y:S01]  /*39b0*/  IMAD.WIDE R122, R5.reuse, 0x4, R122 ;  /* 0x00000004057a7825 */ /* 0x050fe200078e027a */
        /* <DEDUP_REMOVED lines=27> */
[----:B------:R-:W-:Y:S01]  /*3b70*/  IMAD.WIDE R150, R5, 0x4, R150 ;  /* 0x0000000405967825 */ /* 0x000fe200078e0296 */
[----:B------:R-:W-:Y:S04]  /*3b80*/  LDGSTS.E [R21+0x1ba00], desc[UR16][R82.64], P0 ;  /* 0x1ba0000052157fae */ /* 0x000fe80008121850 */
[----:B------:R-:W-:Y:S01]  /*3b90*/  LDGSTS.E [R21+0x1be00], desc[UR16][R86.64], P0 ;  /* 0x1be0000056157fae */ /* 0x000fe20008121850 */
[----:B------:R-:W-:Y:S01]  /*3ba0*/  ISETP.GE.U32.AND P0, PT, R172, 0x7fffffba, PT ;  /* 0x7fffffbaac00780c */ /* 0x000fe20003f06070 */
[----:B------:R-:W-:-:S02]  /*3bb0*/  VIADD R172, R6, 0xffffffd8 ;  /* 0xffffffd806ac7836 */ /* 0x000fc40000000000 */
[----:B------:R-:W0:Y:S01]  /*3bc0*/  LDGDEPBAR ;  /* 0x00000000000079af */ /* 0x000e220000000000 */
[----:B------:R-:W-:Y:S06]  /*3bd0*/  BAR.SYNC.DEFER_BLOCKING 0x0 ;  /* 0x0000000000007b1d */ /* 0x000fec0000010000 */
[----:B------:R-:W-:Y:S01]  /*3be0*/  @!PT LDS RZ, [RZ] ;  /* 0x00000000fffff984 */ /* 0x000fe20000000800 */
[----:B------:R-:W-:Y:S01]  /*3bf0*/  @!PT LDS RZ, [RZ] ;  /* 0x00000000fffff984 */ /* 0x000fe20000000800 */
[----:B------:R-:W-:Y:S01]  /*3c00*/  @!PT LDS RZ, [RZ] ;  /* 0x00000000fffff984 */ /* 0x000fe20000000800 */
[----:B------:R1:W-:Y:S01]  /*3c10*/  LDGSTS.E [R29+0x4000], desc[UR16][R88.64], !P3 ;  /* 0x04000000581d7fae */ /* 0x0003e2000d921850 */
[----:B------:R-:W-:Y:S01]  /*3c20*/  ISETP.GE.U32.AND P3, PT, R172, 0x7fffffb9, PT ;  /* 0x7fffffb9ac00780c */ /* 0x000fe20003f66070 */
[----:B------:R-:W-:Y:S02]  /*3c30*/  VIADD R172, R6, 0xffffffd6 ;  /* 0xffffffd606ac7836 */ /* 0x000fe40000000000 */
[----:B------:R2:W-:Y:S01]  /*3c40*/  LDGSTS.E [R29+0x4004], desc[UR16][R90.64], !P4 ;  /* 0x040040005a1d7fae */ /* 0x0005e2000e121850 */
[----:B------:R-:W-:Y:S01]  /*3c50*/  ISETP.GE.U32.AND P4, PT, R174, 0x7fffffb8, PT ;  /* 0x7fffffb8ae00780c */ /* 0x000fe20003f86070 */
[----:B------:R-:W-:-:S02]  /*3c60*/  VIADD R174, R6, 0xffffffd4 ;  /* 0xffffffd406ae7836 */ /* 0x000fc40000000000 */
[----:B------:R3:W-:Y:S01]  /*3c70*/  LDGSTS.E [R29+0x4008], desc[UR16][R92.64], !P5 ;  /* 0x040080005c1d7fae */ /* 0x0007e2000e921850 */
[----:B------:R-:W-:Y:S01]  /*3c80*/  ISETP.GE.U32.AND P5, PT, R172, 0x7fffffb7, PT ;  /* 0x7fffffb7ac00780c */ /* 0x000fe20003fa6070 */
[----:B------:R-:W-:Y:S02]  /*3c90*/  VIADD R172, R6, 0xffffffd5 ;  /* 0xffffffd506ac7836 */ /* 0x000fe40000000000 */
[----:B------:R4:W-:Y:S01]  /*3ca0*/  LDGSTS.E [R29+0x400c], desc[UR16][R94.64], !P6 ;  /* 0x0400c0005e1d7fae */ /* 0x0009e2000f121850 */
[C---:B-1----:R-:W-:Y:S02]  /*3cb0*/  IMAD.WIDE R88, R5.reuse, 0x4, R88 ;  /* 0x0000000405587825 */ /* 0x042fe400078e0258 */
[----:B------:R-:W-:Y:S01]  /*3cc0*/  ISETP.GE.U32.AND P6, PT, R172, 0x7fffffb6, PT ;  /* 0x7fffffb6ac00780c */ /* 0x000fe20003fc6070 */
[----:B------:R1:W-:Y:S01]  /*3cd0*/  LDGSTS.E [R27+0x4000], desc[UR16][R96.64], !P2 ;  /* 0x04000000601b7fae */ /* 0x0003e2000d121850 */
[----:B------:R-:W-:Y:S01]  /*3ce0*/  VIADD R172, R6, 0xffffffd3 ;  /* 0xffffffd306ac7836 */ /* 0x000fe20000000000 */
[----:B------:R-:W-:Y:S01]  /*3cf0*/  ISETP.GE.U32.AND P2, PT, R174, 0x7fffffb5, PT ;  /* 0x7fffffb5ae00780c */ /* 0x000fe20003f46070 */
[----:B------:R-:W-:Y:S01]  /*3d00*/  VIADD R174, R6, 0xffffffd1 ;  /* 0xffffffd106ae7836 */ /* 0x000fe20000000000 */
[----:B------:R5:W-:Y:S01]  /*3d10*/  LDGSTS.E [R27+0x4004], desc[UR16][R98.64], !P1 ;  /* 0x04004000621b7fae */ /* 0x000be2000c921850 */
[----:B--2---:R-:W-:Y:S01]  /*3d20*/  IMAD.WIDE R90, R5, 0x4, R90 ;  /* 0x00000004055a7825 */ /* 0x004fe200078e025a */
[----:B------:R-:W-:-:S02]  /*3d30*/  ISETP.GE.U32.AND P1, PT, R172, 0x7fffffb4, PT ;  /* 0x7fffffb4ac00780c */ /* 0x000fc40003f26070 */
[----:B------:R2:W-:Y:S01]  /*3d40*/  LDGSTS.E [R27+0x4008], desc[UR16][R100.64], !P0 ;  /* 0x04008000641b7fae */ /* 0x0005e2000c121850 */
[----:B------:R-:W-:Y:S02]  /*3d50*/  VIADD R172, R6, 0xffffffd2 ;  /* 0xffffffd206ac7836 */ /* 0x000fe40000000000 */
[----:B---3--:R-:W-:Y:S01]  /*3d60*/  IMAD.WIDE R92, R5, 0x4, R92 ;  /* 0x00000004055c7825 */ /* 0x008fe200078e025c */
[----:B------:R3:W-:Y:S01]  /*3d70*/  LDGSTS.E [R27+0x400c], desc[UR16][R102.64], !P3 ;  /* 0x0400c000661b7fae */ /* 0x0007e2000d921850 */
[----:B------:R-:W-:Y:S02]  /*3d80*/  ISETP.GE.U32.AND P3, PT, R174, 0x7fffffb2, PT ;  /* 0x7fffffb2ae00780c */ /* 0x000fe40003f66070 */
[----:B------:R-:W-:Y:S01]  /*3d90*/  ISETP.GE.U32.AND P0, PT, R172, 0x7fffffb3, PT ;  /* 0x7fffffb3ac00780c */ /* 0x000fe20003f06070 */
[C---:B------:R-:W-:Y:S01]  /*3da0*/  VIADD R172, R6.reuse, 0xffffffd0 ;  /* 0xffffffd006ac7836 */ /* 0x040fe20000000000 */
[----:B------:R3:W-:Y:S01]  /*3db0*/  LDGSTS.E [R30+0x4000], desc[UR16][R104.64], !P4 ;  /* 0x04000000681e7fae */ /* 0x0007e2000e121850 */
[----:B------:R-:W-:-:S02]  /*3dc0*/  VIADD R174, R6, 0xffffffce ;  /* 0xffffffce06ae7836 */ /* 0x000fc40000000000 */
[C---:B----4-:R-:W-:Y:S01]  /*3dd0*/  IMAD.WIDE R94, R5.reuse, 0x4, R94 ;  /* 0x00000004055e7825 */ /* 0x050fe200078e025e */
[----:B------:R-:W-:Y:S01]  /*3de0*/  ISETP.GE.U32.AND P4, PT, R172, 0x7fffffb1, PT ;  /* 0x7fffffb1ac00780c */ /* 0x000fe20003f86070 */
[----:B------:R4:W-:Y:S02]  /*3df0*/  LDGSTS.E [R30+0x4004], desc[UR16][R106.64], !P5 ;  /* 0x040040006a1e7fae */ /* 0x0009e4000e921850 */
[----:B------:R-:W-:Y:S02]  /*3e00*/  VIADD R172, R6, 0xffffffcf ;  /* 0xffffffcf06ac7836 */ /* 0x000fe40000000000 */
[----:B------:R4:W-:Y:S01]  /*3e10*/  LDGSTS.E [R30+0x4008], desc[UR16][R108.64], !P6 ;  /* 0x040080006c1e7fae */ /* 0x0009e2000f121850 */
[----:B------:R-:W-:Y:S01]  /*3e20*/  ISETP.GE.U32.AND P6, PT, R174, 0x7fffffaf, PT ;  /* 0x7fffffafae00780c */ /* 0x000fe20003fc6070 */
[----:B------:R-:W-:Y:S01]  /*3e30*/  VIADD R174, R6, 0xffffffcb ;  /* 0xffffffcb06ae7836 */ /* 0x000fe20000000000 */
[----:B------:R-:W-:Y:S01]  /*3e40*/  ISETP.GE.U32.AND P5, PT, R172, 0x7fffffb0, PT ;  /* 0x7fffffb0ac00780c */ /* 0x000fe20003fa6070 */
[----:B------:R-:W-:Y:S01]  /*3e50*/  VIADD R172, R6, 0xffffffcd ;  /* 0xffffffcd06ac7836 */ /* 0x000fe20000000000 */
[----:B------:R4:W-:Y:S01]  /*3e60*/  LDGSTS.E [R30+0x400c], desc[UR16][R110.64], !P2 ;  /* 0x0400c0006e1e7fae */ /* 0x0009e2000d121850 */
[----:B-1----:R-:W-:-:S03]  /*3e70*/  IMAD.WIDE R96, R5, 0x4, R96 ;  /* 0x0000000405607825 */ /* 0x002fc600078e0260 */
[----:B------:R-:W-:Y:S01]  /*3e80*/  ISETP.GE.U32.AND P2, PT, R172, 0x7fffffae, PT ;  /* 0x7fffffaeac00780c */ /* 0x000fe20003f46070 */
[----:B------:R-:W-:Y:S01]  /*3e90*/  VIADD R172, R6, 0xffffffcc ;  /* 0xffffffcc06ac7836 */ /* 0x000fe20000000000 */
[----:B------:R1:W-:Y:S01]  /*3ea0*/  LDGSTS.E [R28+0x4000], desc[UR16][R112.64], !P1 ;  /* 0x04000000701c7fae */ /* 0x0003e2000c921850 */
[----:B-----5:R-:W-:-:S03]  /*3eb0*/  IMAD.WIDE R98, R5, 0x4, R98 ;  /* 0x0000000405627825 */ /* 0x020fc600078e0262 */
[----:B------:R-:W-:Y:S01]  /*3ec0*/  ISETP.GE.U32.AND P1, PT, R172, 0x7fffffad, PT ;  /* 0x7fffffadac00780c */ /* 0x000fe20003f26070 */
[----:B------:R-:W-:Y:S01]  /*3ed0*/  VIADD R172, R6, 0xffffffca ;  /* 0xffffffca06ac7836 */ /* 0x000fe20000000000 */
[----:B------:R5:W-:Y:S01]  /*3ee0*/  LDGSTS.E [R28+0x4004], desc[UR16][R114.64], !P0 ;  /* 0x04004000721c7fae */ /* 0x000be2000c121850 */
[----:B------:R-:W-:Y:S01]  /*3ef0*/  ISETP.GE.U32.AND P0, PT, R174, 0x7fffffac, PT ;  /* 0x7fffffacae00780c */ /* 0x000fe20003f06070 */
[----:B------:R-:W-:Y:S02]  /*3f00*/  VIADD R174, R6, 0xffffffc8 ;  /* 0xffffffc806ae7836 */ /* 0x000fe40000000000 */
[----:B------:R5:W-:Y:S01]  /*3f10*/  LDGSTS.E [R28+0x4008], desc[UR16][R116.64], !P3 ;  /* 0x04008000741c7fae */ /* 0x000be2000d921850 */
[----:B------:R-:W-:Y:S01]  /*3f20*/  ISETP.GE.U32.AND P3, PT, R172, 0x7fffffab, PT ;  /* 0x7fffffabac00780c */ /* 0x000fe20003f66070 */
[----:B------:R-:W-:Y:S02]  /*3f30*/  VIADD R172, R6, 0xffffffc9 ;  /* 0xffffffc906ac7836 */ /* 0x000fe40000000000 */
[----:B------:R5:W-:Y:S01]  /*3f40*/  LDGSTS.E [R28+0x400c], desc[UR16][R118.64], !P4 ;  /* 0x0400c000761c7fae */ /* 0x000be2000e121850 */
[----:B--2---:R-:W-:-:S02]  /*3f50*/  IMAD.WIDE R100, R5, 0x4, R100 ;  /* 0x0000000405647825 */ /* 0x004fc400078e0264 */
[----:B------:R-:W-:Y:S01]  /*3f60*/  ISETP.GE.U32.AND P4, PT, R172, 0x7fffffaa, PT ;  /* 0x7fffffaaac00780c */ /* 0x000fe20003f86070 */
[----:B------:R2:W-:Y:S01]  /*3f70*/  LDGSTS.E [R26+0x4000], desc[UR16][R120.64], !P5 ;  /* 0x04000000781a7fae */ /* 0x0005e2000e921850 */
[----:B------:R-:W-:Y:S01]  /*3f80*/  ISETP.GE.U32.AND P5, PT, R174, 0x7fffffa9, PT ;  /* 0x7fffffa9ae00780c */ /* 0x000fe20003fa6070 */
[C---:B------:R-:W-:Y:S02]  /*3f90*/  VIADD R174, R6.reuse, 0xffffffc5 ;  /* 0xffffffc506ae7836 */ /* 0x040fe40000000000 */
[----:B------:R2:W-:Y:S01]  /*3fa0*/  LDGSTS.E [R26+0x4004], desc[UR16][R122.64], !P6 ;  /* 0x040040007a1a7fae */ /* 0x0005e2000f121850 */
[----:B------:R-:W-:Y:S02]  /*3fb0*/  VIADD R172, R6, 0xffffffc7 ;  /* 0xffffffc706ac7836 */ /* 0x000fe40000000000 */
[----:B---3--:R-:W-:Y:S01]  /*3fc0*/  IMAD.WIDE R102, R5, 0x4, R102 ;  /* 0x0000000405667825 */ /* 0x008fe200078e0266 */
[----:B------:R3:W-:Y:S02]  /*3fd0*/  LDGSTS.E [R26+0x4008], desc[UR16][R124.64], !P2 ;  /* 0x040080007c1a7fae */ /* 0x0007e4000d121850 */
[----:B------:R-:W-:Y:S01]  /*3fe0*/  ISETP.GE.U32.AND P6, PT, R172, 0x7fffffa8, PT ;  /* 0x7fffffa8ac00780c */ /* 0x000fe20003fc6070 */
[----:B------:R-:W-:Y:S01]  /*3ff0*/  VIADD R172, R6, 0xffffffc6 ;  /* 0xffffffc606ac7836 */ /* 0x000fe20000000000 */
[----:B------:R3:W-:Y:S01]  /*4000*/  LDGSTS.E [R26+0x400c], desc[UR16][R126.64], !P1 ;  /* 0x0400c0007e1a7fae */ /* 0x0007e2000c921850 */
[----:B------:R-:W-:Y:S01]  /*4010*/  ISETP.GE.U32.AND P1, PT, R174, 0x7fffffa6, PT ;  /* 0x7fffffa6ae00780c */ /* 0x000fe20003f26070 */
[----:B------:R-:W-:-:S02]  /*4020*/  VIADD R174, R6, 0xffffffc2 ;  /* 0xffffffc206ae7836 */ /* 0x000fc40000000000 */
[----:B------:R3:W-:Y:S01]  /*4030*/  LDGSTS.E [R25+0x4000], desc[UR16][R128.64], !P0 ;  /* 0x0400000080197fae */ /* 0x0007e2000c121850 */
[----:B------:R-:W-:Y:S01]  /*4040*/  ISETP.GE.U32.AND P2, PT, R172, 0x7fffffa7, PT ;  /* 0x7fffffa7ac00780c */ /* 0x000fe20003f46070 */
[----:B------:R-:W-:Y:S02]  /*4050*/  VIADD R172, R6, 0xffffffc4 ;  /* 0xffffffc406ac7836 */ /* 0x000fe40000000000 */
[----:B------:R3:W-:Y:S01]  /*4060*/  LDGSTS.E [R25+0x4004], desc[UR16][R130.64], !P3 ;  /* 0x0400400082197fae */ /* 0x0007e2000d921850 */
[C---:B------:R-:W-:Y:S02]  /*4070*/  IMAD.WIDE R104, R5.reuse, 0x4, R104 ;  /* 0x0000000405687825 */ /* 0x040fe400078e0268 */
[----:B------:R-:W-:Y:S01]  /*4080*/  ISETP.GE.U32.AND P0, PT, R172, 0x7fffffa5, PT ;  /* 0x7fffffa5ac00780c */ /* 0x000fe20003f06070 */
[----:B------:R3:W-:Y:S01]  /*4090*/  LDGSTS.E [R25+0x4008], desc[UR16][R132.64], !P4 ;  /* 0x0400800084197fae */ /* 0x0007e2000e121850 */
[----:B------:R-:W-:Y:S01]  /*40a0*/  ISETP.GE.U32.AND P4, PT, R174, 0x7fffffa3, PT ;  /* 0x7fffffa3ae00780c */ /* 0x000fe20003f86070 */
[C---:B------:R-:W-:Y:S01]  /*40b0*/  VIADD R172, R6.reuse, 0xffffffc3 ;  /* 0xffffffc306ac7836 */ /* 0x040fe20000000000 */
[----:B------:R-:W5:Y:S01]  /*40c0*/  LDC R174, c[0x0][0x230] ;  /* 0x00008c00ffae7b82 */ /* 0x000f620000000800 */
[----:B------:R-:W-:Y:S01]  /*40d0*/  VIADD R6, R6, 0xffffffc1 ;  /* 0xffffffc106067836 */ /* 0x000fe20000000000 */
[----:B------:R3:W-:Y:S01]  /*40e0*/  LDGSTS.E [R25+0x400c], desc[UR16][R134.64], !P5 ;  /* 0x0400c00086197fae */ /* 0x0007e2000e921850 */
[----:B----4-:R-:W-:Y:S01]  /*40f0*/  IMAD.WIDE R106, R5, 0x4, R106 ;  /* 0x00000004056a7825 */ /* 0x010fe200078e026a */
[----:B------:R-:W-:-:S02]  /*4100*/  ISETP.GE.U32.AND P3, PT, R172, 0x7fffffa4, PT ;  /* 0x7fffffa4ac00780c */ /* 0x000fc40003f66070 */
[----:B------:R-:W-:Y:S01]  /*4110*/  ISETP.GE.U32.AND P5, PT, R6, 0x7fffffa2, PT ;  /* 0x7fffffa20600780c */ /* 0x000fe20003fa6070 */
[----:B------:R-:W-:Y:S01]  /*4120*/  VIADD R6, R176, 0xffffffbf ;  /* 0xffffffbfb0067836 */ /* 0x000fe20000000000 */
[----:B------:R4:W-:Y:S01]  /*4130*/  LDGSTS.E [R24+0x4000], desc[UR16][R136.64], !P6 ;  /* 0x0400000088187fae */ /* 0x0009e2000f121850 */
[----:B------:R-:W-:Y:S01]  /*4140*/  ISETP.GE.U32.AND P6, PT, R31, 0x7fffffa1, PT ;  /* 0x7fffffa11f00780c */ /* 0x000fe20003fc6070 */
[----:B------:R-:W2:Y:S01]  /*4150*/  LDC R172, c[0x0][0x230] ;  /* 0x00008c00ffac7b82 */ /* 0x000ea20000000800 */
[----:B------:R-:W-:Y:S01]  /*4160*/  IMAD.WIDE R108, R5, 0x4, R108 ;  /* 0x00000004056c7825 */ /* 0x000fe200078e026c */
[----:B------:R4:W-:Y:S01]  /*4170*/  LDGSTS.E [R24+0x4004], desc[UR16][R138.64], !P2 ;  /* 0x040040008a187fae */ /* 0x0009e2000d121850 */
[----:B------:R-:W-:Y:S02]  /*4180*/  ISETP.GT.AND P2, PT, R187, 0x5f, PT ;  /* 0x0000005fbb00780c */ /* 0x000fe40003f44270 */
[----:B------:R-:W-:Y:S01]  /*4190*/  IMAD.WIDE R110, R5, 0x4, R110 ;  /* 0x00000004056e7825 */ /* 0x000fe200078e026e */
[----:B------:R4:W-:Y:S01]  /*41a0*/  LDGSTS.E [R24+0x4008], desc[UR16][R140.64], !P1 ;  /* 0x040080008c187fae */ /* 0x0009e2000c921850 */
[----:B------:R-:W-:Y:S01]  /*41b0*/  ISETP.NE.U32.AND P1, PT, R160, RZ, PT ;  /* 0x000000ffa000720c */ /* 0x000fe20003f25070 */
[----:B------:R-:W4:Y:S01]  /*41c0*/  LDC R176, c[0x0][0x230] ;  /* 0x00008c00ffb07b82 */ /* 0x000f220000000800 */
[----:B------:R-:W-:Y:S01]  /*41d0*/  SEL R161, R161, RZ, P2 ;  /* 0x000000ffa1a17207 */ /* 0x000fe20001000000 */
[----:B------:R4:W-:Y:S01]  /*41e0*/  LDGSTS.E [R24+0x400c], desc[UR16][R142.64], !P0 ;  /* 0x0400c0008e187fae */ /* 0x0009e2000c121850 */
[----:B------:R-:W-:Y:S01]  /*41f0*/  ISETP.GE.U32.AND P0, PT, R6, 0x7fffffa0, PT ;  /* 0x7fffffa00600780c */ /* 0x000fe20003f06070 */
[----:B-1----:R-:W-:Y:S01]  /*4200*/  IMAD.WIDE R112, R5, 0x4, R112 ;  /* 0x0000000405707825 */ /* 0x002fe200078e0270 */
[----:B------:R-:W-:Y:S01]  /*4210*/  ISETP.NE.U32.AND P2, PT, R161, RZ, PT ;  /* 0x000000ffa100720c */ /* 0x000fe20003f45070 */
[----:B------:R1:W-:Y:S02]  /*4220*/  LDGSTS.E [R23+0x4000], desc[UR16][R144.64], !P3 ;  /* 0x0400000090177fae */ /* 0x0003e4000d921850 */
[----:B-----5:R-:W-:Y:S01]  /*4230*/  VIADD R6, R174, 0xffffffbd ;  /* 0xffffffbdae067836 */ /* 0x020fe20000000000 */
[----:B------:R-:W5:Y:S01]  /*4240*/  LDC R160, c[0x0][0x230] ;  /* 0x00008c00ffa07b82 */ /* 0x000f620000000800 */
[----:B------:R1:W-:Y:S01]  /*4250*/  LDGSTS.E [R23+0x4004], desc[UR16][R146.64], !P4 ;  /* 0x0400400092177fae */ /* 0x0003e2000e121850 */
[----:B------:R-:W-:-:S02]  /*4260*/  IMAD.WIDE R114, R5, 0x4, R114 ;  /* 0x0000000405727825 */ /* 0x000fc400078e0272 */
[----:B------:R-:W-:Y:S01]  /*4270*/  ISETP.GE.U32.AND P4, PT, R6, 0x7fffff9e, PT ;  /* 0x7fffff9e0600780c */ /* 0x000fe20003f86070 */
[----:B------:R1:W-:Y:S01]  /*4280*/  LDGSTS.E [R23+0x4008], desc[UR16][R148.64], !P5 ;  /* 0x0400800094177fae */ /* 0x0003e2000e921850 */
[----:B------:R-:W-:Y:S02]  /*4290*/  VIADD R6, R180, 0xffffffbb ;  /* 0xffffffbbb4067836 */ /* 0x000fe40000000000 */
[----:B--2---:R-:W-:Y:S01]  /*42a0*/  VIADD R31, R172, 0xffffffbe ;  /* 0xffffffbeac1f7836 */ /* 0x004fe20000000000 */
[----:B------:R2:W-:Y:S01]  /*42b0*/  LDGSTS.E [R23+0x400c], desc[UR16][R150.64], !P6 ;  /* 0x0400c00096177fae */ /* 0x0005e2000f121850 */
[----:B------:R-:W3:Y:S01]  /*42c0*/  LDC R161, c[0x0][0x230] ;  /* 0x00008c00ffa17b82 */ /* 0x000ee20000000800 */
[----:B------:R-:W-:Y:S01]  /*42d0*/  ISETP.GE.U32.AND P6, PT, R6, 0x7fffff9c, PT ;  /* 0x7fffff9c0600780c */ /* 0x000fe20003fc6070 */
[----:B------:R-:W-:Y:S01]  /*42e0*/  IMAD.SHL.U32 R6, R9, 0x20, RZ ;  /* 0x0000002009067824 */ /* 0x000fe200078e00ff */
[----:B------:R-:W0:Y:S01]  /*42f0*/  LDGDEPBAR ;  /* 0x00000000000079af */ /* 0x000e220000000000 */
[----:B------:R-:W-:Y:S01]  /*4300*/  ISETP.GE.U32.AND P3, PT, R31, 0x7fffff9f, PT ;  /* 0x7fffff9f1f00780c */ /* 0x000fe20003f66070 */
[----:B------:R-:W-:-:S02]  /*4310*/  VIADD R31, R178, 0xffffffbc ;  /* 0xffffffbcb21f7836 */ /* 0x000fc40000000000 */
[C---:B------:R-:W-:Y:S01]  /*4320*/  IMAD.WIDE R152, R6.reuse, 0x4, R152 ;  /* 0x0000000406987825 */ /* 0x040fe200078e0298 */
[----:B------:R-:W1:Y:S02]  /*4330*/  LDC R172, c[0x0][0x230] ;  /* 0x00008c00ffac7b82 */ /* 0x000e640000000800 */
[----:B------:R-:W-:Y:S01]  /*4340*/  ISETP.GE.U32.AND P5, PT, R31, 0x7fffff9d, PT ;  /* 0x7fffff9d1f00780c */ /* 0x000fe20003fa6070 */
[C---:B------:R-:W-:Y:S01]  /*4350*/  IMAD.WIDE R156, R6.reuse, 0x4, R156 ;  /* 0x00000004069c7825 */ /* 0x040fe200078e029c */
[----:B------:R2:W-:Y:S03]  /*4360*/  LDGSTS.E [R22+0x1c000], desc[UR16][R152.64], P1 ;  /* 0x1c00000098167fae */ /* 0x0005e60008921850 */
[C---:B------:R-:W-:Y:S01]  /*4370*/  IMAD.WIDE R32, R6.reuse, 0x4, R32 ;  /* 0x0000000406207825 */ /* 0x040fe200078e0220 */
[----:B------:R2:W-:Y:S01]  /*4380*/  LDGSTS.E [R22+0x1c400], desc[UR16][R156.64], P1 ;  /* 0x1c4000009c167fae */ /* 0x0005e20008921850 */
[----:B------:R-:W4:Y:S02]  /*4390*/  LDC R31, c[0x0][0x230] ;  /* 0x00008c00ff1f7b82 */ /* 0x000f240000000800 */
[C---:B------:R-:W-:Y:S01]  /*43a0*/  IMAD.WIDE R36, R6.reuse, 0x4, R36 ;  /* 0x0000000406247825 */ /* 0x040fe200078e0224 */
[----:B------:R2:W-:Y:S03]  /*43b0*/  LDGSTS.E [R22+0x1c800], desc[UR16][R32.64], P1 ;  /* 0x1c80000020167fae */ /* 0x0005e60008921850 */
[C---:B------:R-:W-:Y:S01]  /*43c0*/  IMAD.WIDE R40, R6.reuse, 0x4, R40 ;  /* 0x0000000406287825 */ /* 0x040fe200078e0228 */
[----:B------:R2:W-:Y:S01]  /*43d0*/  LDGSTS.E [R22+0x1cc00], desc[UR16][R36.64], P1 ;  /* 0x1cc0000024167fae */ /* 0x0005e20008921850 */
[----:B------:R-:W2:Y:S02]  /*43e0*/  LDC R174, c[0x0][0x230] ;  /* 0x00008c00ffae7b82 */ /* 0x000ea40000000800 */
        /* <DEDUP_REMOVED lines=54> */
[----:B------:R-:W-:Y:S01]  /*4750*/  IMAD.WIDE R86, R6, 0x4, R86 ;  /* 0x0000000406567825 */ /* 0x000fe200078e0256 */
[----:B------:R2:W-:Y:S03]  /*4760*/  LDGSTS.E [R21+0x1fa00], desc[UR16][R82.64], P1 ;  /* 0x1fa0000052157fae */ /* 0x0005e60008921850 */
[----:B------:R-:W-:Y:S01]  /*4770*/  VIADD R9, R182, 0xffffffba ;  /* 0xffffffbab6097836 */ /* 0x000fe20000000000 */
[----:B------:R2:W-:Y:S01]  /*4780*/  LDGSTS.E [R21+0x1fe00], desc[UR16][R86.64], P1 ;  /* 0x1fe0000056157fae */ /* 0x0005e20008921850 */
[----:B-----5:R-:W-:-:S02]  /*4790*/  VIADD R160, R160, 0xffffffb8 ;  /* 0xffffffb8a0a07836 */ /* 0x020fc40000000000 */
[----:B---3--:R-:W-:Y:S01]  /*47a0*/  VIADD R161, R161, 0xffffffb7 ;  /* 0xffffffb7a1a17836 */ /* 0x008fe20000000000 */
[----:B------:R-:W0:Y:S01]  /*47b0*/  LDGDEPBAR ;  /* 0x00000000000079af */ /* 0x000e220000000000 */
[----:B------:R-:W-:Y:S01]  /*47c0*/  ISETP.GE.U32.AND P1, PT, R9, 0x7fffff9b, PT ;  /* 0x7fffff9b0900780c */ /* 0x000fe20003f26070 */
[----:B----4-:R-:W-:Y:S01]  /*47d0*/  VIADD R31, R31, 0xffffffb9 ;  /* 0xffffffb91f1f7836 */ /* 0x010fe20000000000 */
[----:B------:R-:W3:Y:S08]  /*47e0*/  LDC R9, c[0x0][0x230] ;  /* 0x00008c00ff097b82 */ /* 0x000ef00000000800 */
[----:B------:R-:W-:Y:S01]  /*47f0*/  BAR.SYNC.DEFER_BLOCKING 0x0 ;  /* 0x0000000000007b1d */ /* 0x000fe20000010000 */
[----:B-1----:R-:W-:-:S02]  /*4800*/  VIADD R172, R172, 0xffffffb6 ;  /* 0xffffffb6acac7836 */ /* 0x002fc40000000000 */
[----:B------:R-:W-:-:S04]  /*4810*/  IMAD.WIDE R116, R5, 0x4, R116 ;  /* 0x0000000405747825 */ /* 0x000fc800078e0274 */
[----:B------:R-:W-:-:S04]  /*4820*/  IMAD.WIDE R118, R5, 0x4, R118 ;  /* 0x0000000405767825 */ /* 0x000fc800078e0276 */
[----:B------:R-:W-:-:S04]  /*4830*/  IMAD.WIDE R120, R5, 0x4, R120 ;  /* 0x0000000405787825 */ /* 0x000fc800078e0278 */
[----:B------:R-:W-:-:S04]  /*4840*/  IMAD.WIDE R122, R5, 0x4, R122 ;  /* 0x00000004057a7825 */ /* 0x000fc800078e027a */
[----:B------:R-:W-:-:S04]  /*4850*/  IMAD.WIDE R124, R5, 0x4, R124 ;  /* 0x00000004057c7825 */ /* 0x000fc800078e027c */
[----:B---3--:R-:W-:Y:S01]  /*4860*/  VIADD R9, R9, 0xffffffb5 ;  /* 0xffffffb509097836 */ /* 0x008fe20000000000 */
[----:B------:R-:W-:Y:S01]  /*4870*/  @!PT LDS RZ, [RZ] ;  /* 0x00000000fffff984 */ /* 0x000fe20000000800 */
[----:B------:R-:W-:Y:S01]  /*4880*/  @!PT LDS RZ, [RZ] ;  /* 0x00000000fffff984 */ /* 0x000fe20000000800 */
[----:B------:R-:W-:Y:S01]  /*4890*/  @!PT LDS RZ, [RZ] ;  /* 0x00000000fffff984 */ /* 0x000fe20000000800 */
[----:B------:R1:W-:Y:S01]  /*48a0*/  LDGSTS.E [R29+0x8000], desc[UR16][R88.64], !P0 ;  /* 0x08000000581d7fae */ /* 0x0003e2000c121850 */
[----:B------:R-:W-:Y:S01]  /*48b0*/  ISETP.GE.U32.AND P0, PT, R31, 0x7fffff9a, PT ;  /* 0x7fffff9a1f00780c */ /* 0x000fe20003f06070 */
[----:B--2---:R-:W-:Y:S02]  /*48c0*/  VIADD R31, R174, 0xffffffb4 ;  /* 0xffffffb4ae1f7836 */ /* 0x004fe40000000000 */
[----:B------:R2:W-:Y:S01]  /*48d0*/  LDGSTS.E [R29+0x8004], desc[UR16][R90.64], !P3 ;  /* 0x080040005a1d7fae */ /* 0x0005e2000d921850 */
[----:B------:R-:W-:Y:S01]  /*48e0*/  ISETP.GE.U32.AND P3, PT, R160, 0x7fffff99, PT ;  /* 0x7fffff99a000780c */ /* 0x000fe20003f66070 */
[----:B------:R-:W3:Y:S01]  /*48f0*/  LDC R174, c[0x0][0x230] ;  /* 0x00008c00ffae7b82 */ /* 0x000ee20000000800 */
[----:B------:R-:W-:Y:S01]  /*4900*/  IMAD.WIDE R126, R5, 0x4, R126 ;  /* 0x00000004057e7825 */ /* 0x000fe200078e027e */
[----:B------:R4:W-:Y:S01]  /*4910*/  LDGSTS.E [R29+0x8008], desc[UR16][R92.64], !P4 ;  /* 0x080080005c1d7fae */ /* 0x0009e2000e121850 */
[----:B------:R-:W-:-:S02]  /*4920*/  ISETP.GE.U32.AND P4, PT, R161, 0x7fffff98, PT ;  /* 0x7fffff98a100780c */ /* 0x000fc40003f86070 */
[C---:B------:R-:W-:Y:S01]  /*4930*/  IMAD.WIDE R128, R5.reuse, 0x4, R128 ;  /* 0x0000000405807825 */ /* 0x040fe200078e0280 */
[----:B------:R5:W-:Y:S01]  /*4940*/  LDGSTS.E [R29+0x800c], desc[UR16][R94.64], !P5 ;  /* 0x0800c0005e1d7fae */ /* 0x000be2000e921850 */
[----:B------:R-:W-:Y:S01]  /*4950*/  ISETP.GE.U32.AND P5, PT, R172, 0x7fffff97, PT ;  /* 0x7fffff97ac00780c */ /* 0x000fe20003fa6070 */
[----:B------:R-:W1:Y:S01]  /*4960*/  LDC R160, c[0x0][0x230] ;  /* 0x00008c00ffa07b82 */ /* 0x000e620000000800 */
[----:B------:R-:W-:Y:S01]  /*4970*/  IMAD.WIDE R130, R5, 0x4, R130 ;  /* 0x0000000405827825 */ /* 0x000fe200078e0282 */
[----:B------:R5:W-:Y:S01]  /*4980*/  LDGSTS.E [R27+0x8000], desc[UR16][R96.64], !P6 ;  /* 0x08000000601b7fae */ /* 0x000be2000f121850 */
[----:B------:R-:W-:Y:S02]  /*4990*/  ISETP.GE.U32.AND P6, PT, R9, 0x7fffff96, PT ;  /* 0x7fffff960900780c */ /* 0x000fe40003fc6070 */
[----:B------:R-:W-:Y:S01]  /*49a0*/  VIADD R9, R176, 0xffffffb3 ;  /* 0xffffffb3b0097836 */ /* 0x000fe20000000000 */
[----:B------:R5:W-:Y:S01]  /*49b0*/  LDGSTS.E [R27+0x8004], desc[UR16][R98.64], !P1 ;  /* 0x08004000621b7fae */ /* 0x000be2000c921850 */
[----:B------:R-:W-:Y:S01]  /*49c0*/  ISETP.GE.U32.AND P1, PT, R31, 0x7fffff95, PT ;  /* 0x7fffff951f00780c */ /* 0x000fe20003f26070 */
[----:B------:R-:W2:Y:S01]  /*49d0*/  LDC R161, c[0x0][0x230] ;  /* 0x00008c00ffa17b82 */ /* 0x000ea20000000800 */
[----:B------:R-:W-:Y:S01]  /*49e0*/  VIADD R31, R178, 0xffffffb1 ;  /* 0xffffffb1b21f7836 */ /* 0x000fe20000000000 */
[----:B------:R5:W-:Y:S01]  /*49f0*/  LDGSTS.E [R27+0x8008], desc[UR16][R100.64], !P0 ;  /* 0x08008000641b7fae */ /* 0x000be2000c121850 */
[----:B------:R-:W-:Y:S01]  /*4a00*/  ISETP.GE.U32.AND P0, PT, R9, 0x7fffff94, PT ;  /* 0x7fffff940900780c */ /* 0x000fe20003f06070 */
[----:B------:R-:W-:-:S02]  /*4a10*/  IMAD.WIDE R132, R5, 0x4, R132 ;  /* 0x0000000405847825 */ /* 0x000fc400078e0284 */
[----:B------:R5:W-:Y:S02]  /*4a20*/  LDGSTS.E [R27+0x800c], desc[UR16][R102.64], !P3 ;  /* 0x0800c000661b7fae */ /* 0x000be4000d921850 */
[----:B------:R-:W4:Y:S01]  /*4a30*/  LDC R172, c[0x0][0x230] ;  /* 0x00008c00ffac7b82 */ /* 0x000f220000000800 */
[----:B------:R-:W-:Y:S01]  /*4a40*/  IMAD.WIDE R134, R5, 0x4, R134 ;  /* 0x0000000405867825 */ /* 0x000fe200078e0286 */
[----:B------:R5:W-:Y:S01]  /*4a50*/  LDGSTS.E [R30+0x8000], desc[UR16][R104.64], !P4 ;  /* 0x08000000681e7fae */ /* 0x000be2000e121850 */
[----:B------:R-:W-:Y:S02]  /*4a60*/  ISETP.GE.U32.AND P4, PT, R31, 0x7fffff92, PT ;  /* 0x7fffff921f00780c */ /* 0x000fe40003f86070 */
[C---:B------:R-:W-:Y:S01]  /*4a70*/  IMAD.WIDE R136, R5.reuse, 0x4, R136 ;  /* 0x0000000405887825 */ /* 0x040fe200078e0288 */
[----:B------:R5:W-:Y:S02]  /*4a80*/  LDGSTS.E [R30+0x8004], desc[UR16][R106.64], !P5 ;  /* 0x080040006a1e7fae */ /* 0x000be4000e921850 */
[----:B------:R-:W5:Y:S01]  /*4a90*/  LDC R176, c[0x0][0x230] ;  /* 0x00008c00ffb07b82 */ /* 0x000f620000000800 */
[----:B-1----:R-:W-:Y:S01]  /*4aa0*/  VIADD R9, R160, 0xffffffb2 ;  /* 0xffffffb2a0097836 */ /* 0x002fe20000000000 */
[----:B------:R1:W-:Y:S01]  /*4ab0*/  LDGSTS.E [R30+0x8008], desc[UR16][R108.64], !P6 ;  /* 0x080080006c1e7fae */ /* 0x0003e2000f121850 */
[----:B------:R-:W-:-:S03]  /*4ac0*/  IMAD.WIDE R138, R5, 0x4, R138 ;  /* 0x00000004058a7825 */ /* 0x000fc600078e028a */
[----:B------:R-:W-:Y:S01]  /*4ad0*/  ISETP.GE.U32.AND P3, PT, R9, 0x7fffff93, PT ;  /* 0x7fffff930900780c */ /* 0x000fe20003f66070 */
[----:B------:R1:W-:Y:S01]  /*4ae0*/  LDGSTS.E [R30+0x800c], desc[UR16][R110.64], !P1 ;  /* 0x0800c0006e1e7fae */ /* 0x0003e2000c921850 */
[----:B------:R-:W1:Y:S01]  /*4af0*/  LDC R160, c[0x0][0x230] ;  /* 0x00008c00ffa07b82 */ /* 0x000e620000000800 */
[----:B--2---:R-:W-:Y:S02]  /*4b00*/  VIADD R9, R161, 0xffffffb0 ;  /* 0xffffffb0a1097836 */ /* 0x004fe40000000000 */
[----:B------:R2:W-:Y:S01]  /*4b10*/  LDGSTS.E [R28+0x8000], desc[UR16][R112.64], !P0 ;  /* 0x08000000701c7fae */ /* 0x0005e2000c121850 */
[----:B------:R-:W-:Y:S02]  /*4b20*/  IMAD.WIDE R140, R5, 0x4, R140 ;  /* 0x00000004058c7825 */ /* 0x000fe400078e028c */
[----:B------:R-:W-:Y:S02]  /*4b30*/  ISETP.GE.U32.AND P5, PT, R9, 0x7fffff91, PT ;  /* 0x7fffff910900780c */ /* 0x000fe40003fa6070 */
[----:B------:R-:W2:Y:S01]  /*4b40*/  LDC R161, c[0x0][0x230] ;  /* 0x00008c00ffa17b82 */ /* 0x000ea20000000800 */
[----:B----4-:R-:W-:-:S02]  /*4b50*/  VIADD R31, R172, 0xffffffaf ;  /* 0xffffffafac1f7836 */ /* 0x010fc40000000000 */
[----:B---3--:R-:W-:Y:S01]  /*4b60*/  VIADD R9, R174, 0xffffffae ;  /* 0xffffffaeae097836 */ /* 0x008fe20000000000 */
[----:B------:R3:W-:Y:S01]  /*4b70*/  LDGSTS.E [R28+0x8004], desc[UR16][R114.64], !P3 ;  /* 0x08004000721c7fae */ /* 0x0007e2000d921850 */
[----:B------:R-:W-:Y:S01]  /*4b80*/  IMAD.WIDE R142, R5, 0x4, R142 ;  /* 0x00000004058e7825 */ /* 0x000fe200078e028e */
[----:B------:R-:W-:Y:S02]  /*4b90*/  ISETP.GE.U32.AND P6, PT, R31, 0x7fffff90, PT ;  /* 0x7fffff901f00780c */ /* 0x000fe40003fc6070 */
[----:B------:R-:W4:Y:S01]  /*4ba0*/  LDC R178, c[0x0][0x230] ;  /* 0x00008c00ffb27b82 */ /* 0x000f220000000800 */
[----:B-----5:R-:W-:Y:S01]  /*4bb0*/  VIADD R31, R176, 0xffffffad ;  /* 0xffffffadb01f7836 */ /* 0x020fe20000000000 */
[----:B------:R-:W-:Y:S01]  /*4bc0*/  ISETP.GE.U32.AND P1, PT, R9, 0x7fffff8f, PT ;  /* 0x7fffff8f0900780c */ /* 0x000fe20003f26070 */
[----:B------:R5:W-:Y:S01]  /*4bd0*/  LDGSTS.E [R28+0x8008], desc[UR16][R116.64], !P4 ;  /* 0x08008000741c7fae */ /* 0x000be2000e121850 */
[----:B------:R-:W-:Y:S02]  /*4be0*/  IMAD.WIDE R144, R5, 0x4, R144 ;  /* 0x0000000405907825 */ /* 0x000fe400078e0290 */
[----:B------:R-:W-:Y:S01]  /*4bf0*/  ISETP.GE.U32.AND P0, PT, R31, 0x7fffff8e, PT ;  /* 0x7fffff8e1f00780c */ /* 0x000fe20003f06070 */
[----:B------:R5:W-:Y:S01]  /*4c00*/  LDGSTS.E [R28+0x800c], desc[UR16][R118.64], !P5 ;  /* 0x0800c000761c7fae */ /* 0x000be2000e921850 */
[----:B------:R-:W3:Y:S01]  /*4c10*/  LDC R174, c[0x0][0x230] ;  /* 0x00008c00ffae7b82 */ /* 0x000ee20000000800 */
[----:B-1----:R-:W-:-:S02]  /*4c20*/  VIADD R9, R160, 0xffffffac ;  /* 0xffffffaca0097836 */ /* 0x002fc40000000000 */
[----:B------:R1:W-:Y:S01]  /*4c30*/  LDGSTS.E [R26+0x8000], desc[UR16][R120.64], !P6 ;  /* 0x08000000781a7fae */ /* 0x0003e2000f121850 */
[----:B------:R-:W-:Y:S02]  /*4c40*/  IMAD.WIDE R146, R5, 0x4, R146 ;  /* 0x0000000405927825 */ /* 0x000fe400078e0292 */
[----:B------:R-:W-:Y:S01]  /*4c50*/  ISETP.GE.U32.AND P3, PT, R9, 0x7fffff8d, PT ;  /* 0x7fffff8d0900780c */ /* 0x000fe20003f66070 */
[----:B------:R1:W-:Y:S01]  /*4c60*/  LDGSTS.E [R26+0x8004], desc[UR16][R122.64], !P1 ;  /* 0x080040007a1a7fae */ /* 0x0003e2000c921850 */
[----:B------:R-:W5:Y:S01]  /*4c70*/  LDC R172, c[0x0][0x230] ;  /* 0x00008c00ffac7b82 */ /* 0x000f620000000800 */
[----:B--2---:R-:W-:Y:S02]  /*4c80*/  VIADD R9, R161, 0xffffffaa ;  /* 0xffffffaaa1097836 */ /* 0x004fe40000000000 */
[----:B------:R2:W-:Y:S01]  /*4c90*/  LDGSTS.E [R26+0x8008], desc[UR16][R124.64], !P0 ;  /* 0x080080007c1a7fae */ /* 0x0005e2000c121850 */
[----:B------:R-:W-:Y:S02]  /*4ca0*/  IMAD.WIDE R148, R5, 0x4, R148 ;  /* 0x0000000405947825 */ /* 0x000fe400078e0294 */
[----:B------:R-:W-:-:S02]  /*4cb0*/  ISETP.GE.U32.AND P5, PT, R9, 0x7fffff8b, PT ;  /* 0x7fffff8b0900780c */ /* 0x000fc40003fa6070 */
[----:B------:R-:W1:Y:S01]  /*4cc0*/  LDC R176, c[0x0][0x230] ;  /* 0x00008c00ffb07b82 */ /* 0x000e620000000800 */
[----:B----4-:R-:W-:Y:S02]  /*4cd0*/  VIADD R31, R178, 0xffffffab ;  /* 0xffffffabb21f7836 */ /* 0x010fe40000000000 */
[----:B------:R4:W-:Y:S01]  /*4ce0*/  LDGSTS.E [R26+0x800c], desc[UR16][R126.64], !P3 ;  /* 0x0800c0007e1a7fae */ /* 0x0009e2000d921850 */
[----:B------:R-:W-:Y:S02]  /*4cf0*/  IMAD.WIDE R150, R5, 0x4, R150 ;  /* 0x0000000405967825 */ /* 0x000fe400078e0296 */
[----:B------:R-:W-:Y:S02]  /*4d00*/  ISETP.GE.U32.AND P4, PT, R31, 0x7fffff8c, PT ;  /* 0x7fffff8c1f00780c */ /* 0x000fe40003f86070 */
[----:B------:R-:W2:Y:S01]  /*4d10*/  LDC R160, c[0x0][0x230] ;  /* 0x00008c00ffa07b82 */ /* 0x000ea20000000800 */
[----:B---3--:R-:W-:Y:S02]  /*4d20*/  VIADD R9, R174, 0xffffffa8 ;  /* 0xffffffa8ae097836 */ /* 0x008fe40000000000 */
[----:B------:R-:W-:-:S03]  /*4d30*/  IMAD.WIDE R152, R6, 0x4, R152 ;  /* 0x0000000406987825 */ /* 0x000fc600078e0298 */
[----:B------:R-:W-:Y:S01]  /*4d40*/  ISETP.GE.U32.AND P1, PT, R9, 0x7fffff89, PT ;  /* 0x7fffff890900780c */ /* 0x000fe20003f26070 */
[----:B------:R-:W-:Y:S01]  /*4d50*/  IMAD.WIDE R156, R6, 0x4, R156 ;  /* 0x00000004069c7825 */ /* 0x000fe200078e029c */
[----:B------:R-:W3:Y:S03]  /*4d60*/  LDC R161, c[0x0][0x230] ;  /* 0x00008c00ffa17b82 */ /* 0x000ee60000000800 */
[----:B-----5:R-:W-:Y:S01]  /*4d70*/  VIADD R31, R172, 0xffffffa9 ;  /* 0xffffffa9ac1f7836 */ /* 0x020fe20000000000 */
[----:B------:R5:W-:Y:S01]  /*4d80*/  LDGSTS.E [R25+0x8000], desc[UR16][R128.64], !P4 ;  /* 0x0800000080197fae */ /* 0x000be2000e121850 */
[----:B------:R-:W-:-:S03]  /*4d90*/  IMAD.WIDE R32, R6, 0x4, R32 ;  /* 0x0000000406207825 */ /* 0x000fc600078e0220 */
[----:B------:R-:W4:Y:S01]  /*4da0*/  LDC R178, c[0x0][0x230] ;  /* 0x00008c00ffb27b82 */ /* 0x000f220000000800 */
[----:B-1----:R-:W-:Y:S01]  /*4db0*/  VIADD R9, R176, 0xffffffa7 ;  /* 0xffffffa7b0097836 */ /* 0x002fe20000000000 */
[----:B------:R-:W-:Y:S01]  /*4dc0*/  ISETP.GE.U32.AND P6, PT, R31, 0x7fffff8a, PT ;  /* 0x7fffff8a1f00780c */ /* 0x000fe20003fc6070 */
[----:B------:R1:W-:Y:S01]  /*4dd0*/  LDGSTS.E [R25+0x8004], desc[UR16][R130.64], !P5 ;  /* 0x0800400082197fae */ /* 0x0003e2000e921850 */
[----:B------:R-:W-:Y:S02]  /*4de0*/  IMAD.WIDE R36, R6, 0x4, R36 ;  /* 0x0000000406247825 */ /* 0x000fe400078e0224 */
[----:B------:R-:W-:Y:S02]  /*4df0*/  ISETP.GE.U32.AND P0, PT, R9, 0x7fffff88, PT ;  /* 0x7fffff880900780c */ /* 0x000fe40003f06070 */
[----:B------:R-:W5:Y:S01]  /*4e00*/  LDC R174, c[0x0][0x230] ;  /* 0x00008c00ffae7b82 */ /* 0x000f620000000800 */
[----:B--2---:R-:W-:Y:S02]  /*4e10*/  VIADD R31, R160, 0xffffffa6 ;  /* 0xffffffa6a01f7836 */ /* 0x004fe40000000000 */
[----:B------:R-:W-:-:S03]  /*4e20*/  IMAD.WIDE R40, R6, 0x4, R40 ;  /* 0x0000000406287825 */ /* 0x000fc600078e0228 */
[----:B------:R-:W-:Y:S01]  /*4e30*/  ISETP.GE.U32.AND P3, PT, R31, 0x7fffff87, PT ;  /* 0x7fffff871f00780c */ /* 0x000fe20003f66070 */
[----:B------:R2:W-:Y:S01]  /*4e40*/  LDGSTS.E [R25+0x8008], desc[UR16][R132.64], !P6 ;  /* 0x0800800084197fae */ /* 0x0005e2000f121850 */
[----:B------:R-:W1:Y:S01]  /*4e50*/  LDC R172, c[0x0][0x230] ;  /* 0x00008c00ffac7b82 */ /* 0x000e620000000800 */
[----:B---3--:R-:W-:Y:S02]  /*4e60*/  VIADD R31, R161, 0xffffffa4 ;  /* 0xffffffa4a11f7836 */ /* 0x008fe40000000000 */
[----:B------:R3:W-:Y:S01]  /*4e70*/  LDGSTS.E [R25+0x800c], desc[UR16][R134.64], !P1 ;  /* 0x0800c00086197fae */ /* 0x0007e2000c921850 */
[----:B------:R-:W-:Y:S02]  /*4e80*/  IMAD.WIDE R44, R6, 0x4, R44 ;  /* 0x00000004062c7825 */ /* 0x000fe400078e022c */
[----:B------:R-:W-:Y:S01]  /*4e90*/  ISETP.GE.U32.AND P5, PT, R31, 0x7fffff85, PT ;  /* 0x7fffff851f00780c */ /* 0x000fe20003fa6070 */
[----:B------:R3:W-:Y:S01]  /*4ea0*/  LDGSTS.E [R24+0x8000], desc[UR16][R136.64], !P0 ;  /* 0x0800000088187fae */ /* 0x0007e2000c121850 */
[----:B------:R-:W2:Y:S01]  /*4eb0*/  LDC R176, c[0x0][0x230] ;  /* 0x00008c00ffb07b82 */ /* 0x000ea20000000800 */
[----:B----4-:R-:W-:-:S02]  /*4ec0*/  VIADD R9, R178, 0xffffffa5 ;  /* 0xffffffa5b2097836 */ /* 0x010fc40000000000 */
[----:B------:R4:W-:Y:S01]  /*4ed0*/  LDGSTS.E [R24+0x8004], desc[UR16][R138.64], !P3 ;  /* 0x080040008a187fae */ /* 0x0009e2000d921850 */
[----:B------:R-:W-:Y:S01]  /*4ee0*/  IMAD.WIDE R48, R6, 0x4, R48 ;  /* 0x0000000406307825 */ /* 0x000fe200078e0230 */
[----:B------:R-:W-:Y:S02]  /*4ef0*/  ISETP.GT.AND P3, PT, R187, 0x7f, PT ;  /* 0x0000007fbb00780c */ /* 0x000fe40003f64270 */
[----:B------:R-:W-:Y:S01]  /*4f00*/  ISETP.GE.U32.AND P4, PT, R9, 0x7fffff86, PT ;  /* 0x7fffff860900780c */ /* 0x000fe20003f86070 */
[----:B------:R-:W3:Y:S01]  /*4f10*/  LDC R160, c[0x0][0x230] ;  /* 0x00008c00ffa07b82 */ /* 0x000ee20000000800 */
[----:B-----5:R-:W-:Y:S02]  /*4f20*/  VIADD R31, R174, 0xffffffa2 ;  /* 0xffffffa2ae1f7836 */ /* 0x020fe40000000000 */
[----:B------:R-:W-:-:S03]  /*4f30*/  IMAD.WIDE R52, R6, 0x4, R52 ;  /* 0x0000000406347825 */ /* 0x000fc600078e0234 */
[----:B------:R-:W-:Y:S01]  /*4f40*/  ISETP.GE.U32.AND P1, PT, R31, 0x7fffff83, PT ;  /* 0x7fffff831f00780c */ /* 0x000fe20003f26070 */
[----:B------:R-:W-:Y:S01]  /*4f50*/  IMAD.WIDE R56, R6, 0x4, R56 ;  /* 0x0000000406387825 */ /* 0x000fe200078e0238 */
[----:B------:R-:W5:Y:S03]  /*4f60*/  LDC R178, c[0x0][0x230] ;  /* 0x00008c00ffb27b82 */ /* 0x000f660000000800 */
[----:B-1----:R-:W-:Y:S01]  /*4f70*/  VIADD R9, R172, 0xffffffa3 ;  /* 0xffffffa3ac097836 */ /* 0x002fe20000000000 */
[----:B------:R1:W-:Y:S01]  /*4f80*/  LDGSTS.E [R24+0x8008], desc[UR16][R140.64], !P4 ;  /* 0x080080008c187fae */ /* 0x0003e2000e121850 */
[----:B------:R-:W-:-:S03]  /*4f90*/  IMAD.WIDE R60, R6, 0x4, R60 ;  /* 0x00000004063c7825 */ /* 0x000fc600078e023c */
[----:B------:R-:W-:Y:S01]  /*4fa0*/  ISETP.GE.U32.AND P6, PT, R9, 0x7fffff84, PT ;  /* 0x7fffff840900780c */ /* 0x000fe20003fc6070 */
[----:B--2---:R-:W-:Y:S01]  /*4fb0*/  VIADD R31, R176, 0xffffffa0 ;  /* 0xffffffa0b01f7836 */ /* 0x004fe20000000000 */
[----:B------:R-:W2:Y:S01]  /*4fc0*/  LDC R172, c[0x0][0x230] ;  /* 0x00008c00ffac7b82 */ /* 0x000ea20000000800 */
[----:B------:R1:W-:Y:S01]  /*4fd0*/  LDGSTS.E [R24+0x800c], desc[UR16][R142.64], !P5 ;  /* 0x0800c0008e187fae */ /* 0x0003e2000e921850 */
[----:B------:R-:W-:Y:S02]  /*4fe0*/  IMAD.WIDE R64, R6, 0x4, R64 ;  /* 0x0000000406407825 */ /* 0x000fe400078e0240 */
[----:B------:R-:W-:Y:S02]  /*4ff0*/  ISETP.GE.AND P0, PT, R184, R31, PT ;  /* 0x0000001fb800720c */ /* 0x000fe40003f06270 */
[----:B---3--:R-:W-:Y:S01]  /*5000*/  VIADD R9, R160, 0xffffffa1 ;  /* 0xffffffa1a0097836 */ /* 0x008fe20000000000 */
[----:B------:R-:W-:Y:S01]  /*5010*/  ISETP.GE.U32.AND P4, PT, R31, 0x7fffff81, PT ;  /* 0x7fffff811f00780c */ /* 0x000fe20003f86070 */
[C---:B------:R-:W-:Y:S01]  /*5020*/  IMAD.WIDE R68, R6.reuse, 0x4, R68 ;  /* 0x0000000406447825 */ /* 0x040fe200078e0244 */
[----:B------:R-:W-:Y:S01]  /*5030*/  SEL R160, RZ, 0x4, P0 ;  /* 0x00000004ffa07807 */ /* 0x000fe20000000000 */
[----:B------:R-:W3:Y:S01]  /*5040*/  LDC R161, c[0x0][0x230] ;  /* 0x00008c00ffa17b82 */ /* 0x000ee20000000800 */
[----:B------:R-:W-:Y:S01]  /*5050*/  ISETP.GE.U32.AND P0, PT, R9, 0x7fffff82, PT ;  /* 0x7fffff820900780c */ /* 0x000fe20003f06070 */
[----:B------:R1:W-:Y:S01]  /*5060*/  LDGSTS.E [R23+0x8000], desc[UR16][R144.64], !P6 ;  /* 0x0800000090177fae */ /* 0x0003e2000f121850 */
[----:B------:R-:W-:Y:S01]  /*5070*/  IMAD.WIDE R72, R6, 0x4, R72 ;  /* 0x0000000406487825 */ /* 0x000fe200078e0248 */
[----:B------:R-:W-:-:S02]  /*5080*/  SEL R160, R160, RZ, P3 ;  /* 0x000000ffa0a07207 */ /* 0x000fc40001800000 */
[----:B------:R1:W-:Y:S01]  /*5090*/  LDGSTS.E [R23+0x8004], desc[UR16][R146.64], !P1 ;  /* 0x0800400092177fae */ /* 0x0003e2000c921850 */
[----:B------:R-:W-:Y:S01]  /*50a0*/  IMAD.WIDE R76, R6, 0x4, R76 ;  /* 0x00000004064c7825 */ /* 0x000fe200078e024c */
[----:B------:R-:W4:Y:S01]  /*50b0*/  LDC R174, c[0x0][0x230] ;  /* 0x00008c00ffae7b82 */ /* 0x000f220000000800 */
[----:B------:R-:W-:Y:S02]  /*50c0*/  ISETP.NE.U32.AND P3, PT, R160, RZ, PT ;  /* 0x000000ffa000720c */ /* 0x000fe40003f65070 */
[----:B------:R-:W-:-:S03]  /*50d0*/  IMAD.WIDE R80, R6, 0x4, R80 ;  /* 0x0000000406507825 */ /* 0x000fc600078e0250 */
[----:B------:R1:W-:Y:S01]  /*50e0*/  LDGSTS.E [R23+0x8008], desc[UR16][R148.64], !P0 ;  /* 0x0800800094177fae */ /* 0x0003e2000c121850 */
[C---:B------:R-:W-:Y:S01]  /*50f0*/  IMAD.WIDE R84, R6.reuse, 0x4, R84 ;  /* 0x0000000406547825 */ /* 0x040fe200078e0254 */
[----:B------:R-:W1:Y:S02]  /*5100*/  LDC R176, c[0x0][0x230] ;  /* 0x00008c00ffb07b82 */ /* 0x000e640000000800 */
[----:B------:R1:W-:Y:S01]  /*5110*/  LDGSTS.E [R23+0x800c], desc[UR16][R150.64], !P4 ;  /* 0x0800c00096177fae */ /* 0x0003e2000e121850 */
[----:B------:R-:W-:-:S03]  /*5120*/  IMAD.WIDE R154, R6, 0x4, R154 ;  /* 0x00000004069a7825 */ /* 0x000fc600078e029a */
[----:B------:R-:W0:Y:S01]  /*5130*/  LDGDEPBAR ;  /* 0x00000000000079af */ /* 0x000e220000000000 */
[C---:B------:R-:W-:Y:S01]  /*5140*/  IMAD.WIDE R158, R6.reuse, 0x4, R158 ;  /* 0x00000004069e7825 */ /* 0x040fe200078e029e */
[----:B------:R-:W1:Y:S02]  /*5150*/  LDC R160, c[0x0][0x230] ;  /* 0x00008c00ffa07b82 */ /* 0x000e640000000800 */
[----:B------:R1:W-:Y:S01]  /*5160*/  LDGSTS.E [R22+0x20000], desc[UR16][R152.64], P2 ;  /* 0x2000000098167fae */ /* 0x0003e20009121850 */
[----:B------:R-:W-:-:S03]  /*5170*/  IMAD.WIDE R34, R6, 0x4, R34 ;  /* 0x0000000406227825 */ /* 0x000fc600078e0222 */
[----:B------:R1:W-:Y:S01]  /*5180*/  LDGSTS.E [R22+0x20400], desc[UR16][R156.64], P2 ;  /* 0x204000009c167fae */ /* 0x0003e20009121850 */
[----:B------:R-:W-:-:S03]  /*5190*/  IMAD.WIDE R38, R6, 0x4, R38 ;  /* 0x0000000406267825 */ /* 0x000fc600078e0226 */
[----:B------:R1:W-:Y:S01]  /*51a0*/  LDGSTS.E [R22+0x20800], desc[UR16][R32.64], P2 ;  /* 0x2080000020167fae */ /* 0x0003e20009121850 */
[----:B------:R-:W-:-:S03]  /*51b0*/  IMAD.WIDE R42, R6, 0x4, R42 ;  /* 0x00000004062a7825 */ /* 0x000fc600078e022a */
[----:B------:R1:W-:Y:S01]  /*51c0*/  LDGSTS.E [R22+0x20c00], desc[UR16][R36.64], P2 ;  /* 0x20c0000024167fae */ /* 0x0003e20009121850 */
[----:B------:R-:W-:-:S03]  /*51d0*/  IMAD.WIDE R46, R6, 0x4, R46 ;  /* 0x00000004062e7825 */ /* 0x000fc600078e022e */
[----:B------:R1:W-:Y:S01]  /*51e0*/  LDGSTS.E [R22+0x21000], desc[UR16][R40.64], P2 ;  /* 0x2100000028167fae */ /* 0x0003e20009121850 */
[----:B--2---:R-:W-:Y:S02]  /*51f0*/  VIADD R31, R172, 0xffffff9e ;  /* 0xffffff9eac1f7836 */ /* 0x004fe40000000000 */
[C---:B------:R-:W-:Y:S01]  /*5200*/  IMAD.WIDE R50, R6.reuse, 0x4, R50 ;  /* 0x0000000406327825 */ /* 0x040fe200078e0232 */
[----:B------:R2:W-:Y:S01]  /*5210*/  LDGSTS.E [R22+0x21400], desc[UR16][R44.64], P2 ;  /* 0x214000002c167fae */ /* 0x0005e20009121850 */
[----:B------:R-:W2:Y:S01]  /*5220*/  LDC R172, c[0x0][0x230] ;  /* 0x00008c00ffac7b82 */ /* 0x000ea20000000800 */
[----:B------:R-:W-:Y:S01]  /*5230*/  ISETP.GE.U32.AND P6, PT, R31, 0x7fffff7f, PT ;  /* 0x7fffff7f1f00780c */ /* 0x000fe20003fc6070 */
        /* <DEDUP_REMOVED lines=10> */
[----:B-----5:R-:W-:Y:S01]  /*52e0*/  VIADD R31, R178, 0xffffff9c ;  /* 0xffffff9cb21f7836 */ /* 0x020fe20000000000 */
[----:B------:R5:W-:Y:S01]  /*52f0*/  LDGSTS.E [R22+0x22c00], desc[UR16][R68.64], P2 ;  /* 0x22c0000044167fae */ /* 0x000be20009121850 */
[C---:B------:R-:W-:Y:S01]  /*5300*/  IMAD.WIDE R74, R6.reuse, 0x4, R74 ;  /* 0x00000004064a7825 */ /* 0x040fe200078e024a */
[----:B------:R-:W5:Y:S02]  /*5310*/  LDC R178, c[0x0][0x230] ;  /* 0x00008c00ffb27b82 */ /* 0x000f640000000800 */
[----:B------:R5:W-:Y:S01]  /*5320*/  LDGSTS.E [R22+0x23000], desc[UR16][R72.64], P2 ;  /* 0x2300000048167fae */ /* 0x000be20009121850 */
[----:B------:R-:W-:Y:S01]  /*5330*/  IMAD.WIDE R78, R6, 0x4, R78 ;  /* 0x00000004064e7825 */ /* 0x000fe200078e024e */
[----:B------:R-:W-:-:S02]  /*5340*/  ISETP.GE.U32.AND P0, PT, R31, 0x7fffff7d, PT ;  /* 0x7fffff7d1f00780c */ /* 0x000fc40003f06070 */
[----:B------:R5:W-:Y:S01]  /*5350*/  LDGSTS.E [R22+0x23400], desc[UR16][R76.64], P2 ;  /* 0x234000004c167fae */ /* 0x000be20009121850 */
[C---:B------:R-:W-:Y:S01]  /*5360*/  IMAD.WIDE R82, R6.reuse, 0x4, R82 ;  /* 0x0000000406527825 */ /* 0x040fe200078e0252 */
[----:B------:R-:W2:Y:S02]  /*5370*/  LDC R31, c[0x0][0x230] ;  /* 0x00008c00ff1f7b82 */ /* 0x000ea40000000800 */
[----:B------:R5:W-:Y:S01]  /*5380*/  LDGSTS.E [R22+0x23800], desc[UR16][R80.64], P2 ;  /* 0x2380000050167fae */ /* 0x000be20009121850 */
[----:B------:R-:W-:-:S03]  /*5390*/  IMAD.WIDE R86, R6, 0x4, R86 ;  /* 0x0000000406567825 */ /* 0x000fc600078e0256 */
[----:B------:R5:W-:Y:S01]  /*53a0*/  LDGSTS.E [R22+0x23c00], desc[UR16][R84.64], P2 ;  /* 0x23c0000054167fae */ /* 0x000be20009121850 */
[----:B---3--:R-:W-:Y:S02]  /*53b0*/  VIADD R9, R161, 0xffffff9f ;  /* 0xffffff9fa1097836 */ /* 0x008fe40000000000 */
[----:B------:R-:W3:Y:S01]  /*53c0*/  LDC R161, c[0x0][0x230] ;  /* 0x00008c00ffa17b82 */ /* 0x000ee20000000800 */
[----:B------:R5:W-:Y:S01]  /*53d0*/  LDGSTS.E [R21+0x20200], desc[UR16][R154.64], P2 ;  /* 0x202000009a157fae */ /* 0x000be20009121850 */
[----:B------:R-:W-:Y:S01]  /*53e0*/  IMAD.WIDE R88, R5, 0x4, R88 ;  /* 0x0000000405587825 */ /* 0x000fe200078e0258 */
[----:B------:R-:W-:Y:S02]  /*53f0*/  ISETP.GE.U32.AND P5, PT, R9, 0x7fffff80, PT ;  /* 0x7fffff800900780c */ /* 0x000fe40003fa6070 */
[----:B------:R5:W-:Y:S01]  /*5400*/  LDGSTS.E [R21+0x20600], desc[UR16][R158.64], P2 ;  /* 0x206000009e157fae */ /* 0x000be20009121850 */
[----:B----4-:R-:W-:Y:S02]  /*5410*/  VIADD R9, R174, 0xffffff9d ;  /* 0xffffff9dae097836 */ /* 0x010fe40000000000 */
[----:B------:R-:W4:Y:S01]  /*5420*/  LDC R174, c[0x0][0x230] ;  /* 0x00008c00ffae7b82 */ /* 0x000f220000000800 */
[----:B------:R5:W-:Y:S01]  /*5430*/  LDGSTS.E [R21+0x20a00], desc[UR16][R34.64], P2 ;  /* 0x20a0000022157fae */ /* 0x000be20009121850 */
[----:B------:R-:W-:Y:S01]  /*5440*/  IMAD.WIDE R90, R5, 0x4, R90 ;  /* 0x00000004055a7825 */ /* 0x000fe200078e025a */
[----:B------:R-:W-:-:S02]  /*5450*/  ISETP.GE.U32.AND P1, PT, R9, 0x7fffff7e, PT ;  /* 0x7fffff7e0900780c */ /* 0x000fc40003f26070 */
[----:B------:R5:W-:Y:S01]  /*5460*/  LDGSTS.E [R21+0x20e00], desc[UR16][R38.64], P2 ;  /* 0x20e0000026157fae */ /* 0x000be20009121850 */
[----:B-1----:R-:W-:Y:S02]  /*5470*/  VIADD R9, R176, 0xffffff9b ;  /* 0xffffff9bb0097836 */ /* 0x002fe40000000000 */
[----:B--2---:R-:W-:Y:S01]  /*5480*/  VIADD R31, R31, 0xffffff99 ;  /* 0xffffff991f1f7836 */ /* 0x004fe20000000000 */
[----:B------:R1:W-:Y:S01]  /*5490*/  LDGSTS.E [R21+0x21200], desc[UR16][R42.64], P2 ;  /* 0x212000002a157fae */ /* 0x0003e20009121850 */
[----:B------:R-:W-:Y:S01]  /*54a0*/  IMAD.WIDE R92, R5, 0x4, R92 ;  /* 0x00000004055c7825 */ /* 0x000fe200078e025c */
[----:B------:R-:W-:Y:S01]  /*54b0*/  ISETP.GE.U32.AND P4, PT, R9, 0x7fffff7c, PT ;  /* 0x7fffff7c0900780c */ /* 0x000fe20003f86070 */
[----:B------:R-:W2:Y:S01]  /*54c0*/  LDC R176, c[0x0][0x230] ;  /* 0x00008c00ffb07b82 */ /* 0x000ea20000000800 */
[----:B------:R1:W-:Y:S01]  /*54d0*/  LDGSTS.E [R21+0x21600], desc[UR16][R46.64], P2 ;  /* 0x216000002e157fae */ /* 0x0003e20009121850 */
[----:B------:R-:W-:Y:S02]  /*54e0*/  VIADD R9, R180, 0xffffff9a ;  /* 0xffffff9ab4097836 */ /* 0x000fe40000000000 */
[----:B---3--:R-:W-:Y:S01]  /*54f0*/  VIADD R161, R161, 0xffffff97 ;  /* 0xffffff97a1a17836 */ /* 0x008fe20000000000 */
[----:B------:R3:W-:Y:S01]  /*5500*/  LDGSTS.E [R21+0x21a00], desc[UR16][R50.64], P2 ;  /* 0x21a0000032157fae */ /* 0x0007e20009121850 */
[----:B------:R-:W-:-:S02]  /*5510*/  VIADD R160, R160, 0xffffff98 ;  /* 0xffffff98a0a07836 */ /* 0x000fc40000000000 */
[C---:B------:R-:W-:Y:S01]  /*5520*/  IMAD.WIDE R94, R5.reuse, 0x4, R94 ;  /* 0x00000004055e7825 */ /* 0x040fe200078e025e */
[----:B------:R3:W-:Y:S01]  /*5530*/  LDGSTS.E [R21+0x21e00], desc[UR16][R54.64], P2 ;  /* 0x21e0000036157fae */ /* 0x0007e20009121850 */
[----:B------:R-:W5:Y:S02]  /*5540*/  LDC R180, c[0x0][0x230] ;  /* 0x00008c00ffb47b82 */ /* 0x000f640000000800 */
[----:B------:R-:W-:Y:S01]  /*5550*/  VIADD R172, R172, 0xffffff96 ;  /* 0xffffff96acac7836 */ /* 0x000fe20000000000 */
[----:B------:R3:W-:Y:S01]  /*5560*/  LDGSTS.E [R21+0x22200], desc[UR16][R58.64], P2 ;  /* 0x222000003a157fae */ /* 0x0007e20009121850 */
[----:B------:R-:W-:-:S03]  /*5570*/  IMAD.WIDE R96, R5, 0x4, R96 ;  /* 0x0000000405607825 */ /* 0x000fc600078e0260 */
[----:B------:R3:W-:Y:S01]  /*5580*/  LDGSTS.E [R21+0x22600], desc[UR16][R62.64], P2 ;  /* 0x226000003e157fae */ /* 0x0007e20009121850 */
[----:B------:R-:W-:-:S03]  /*5590*/  IMAD.WIDE R98, R5, 0x4, R98 ;  /* 0x0000000405627825 */ /* 0x000fc600078e0262 */
[----:B------:R3:W-:Y:S01]  /*55a0*/  LDGSTS.E [R21+0x22a00], desc[UR16][R66.64], P2 ;  /* 0x22a0000042157fae */ /* 0x0007e20009121850 */
[----:B----4-:R-:W-:Y:S02]  /*55b0*/  VIADD R174, R174, 0xffffff95 ;  /* 0xffffff95aeae7836 */ /* 0x010fe40000000000 */
        /* <DEDUP_REMOVED lines=9> */
[----:B------:R4:W-:Y:S01]  /*5650*/  LDGSTS.E [R21+0x23e00], desc[UR16][R86.64], P2 ;  /* 0x23e0000056157fae */ /* 0x0009e20009121850 */
[----:B------:R-:W-:-:S02]  /*5660*/  ISETP.GE.U32.AND P2, PT, R9, 0x7fffff7b, PT ;  /* 0x7fffff7b0900780c */ /* 0x000fc40003f46070 */
[----:B------:R-:W1:Y:S01]  /*5670*/  LDC R9, c[0x0][0x230] ;  /* 0x00008c00ff097b82 */ /* 0x000e620000000800 */
[----:B------:R-:W0:Y:S01]  /*5680*/  LDGDEPBAR ;  /* 0x00000000000079af */ /* 0x000e220000000000 */
[----:B------:R-:W-:-:S06]  /*5690*/  IMAD.WIDE R110, R5, 0x4, R110 ;  /* 0x00000004056e7825 */ /* 0x000fcc00078e026e */
[----:B------:R-:W-:Y:S01]  /*56a0*/  BAR.SYNC.DEFER_BLOCKING 0x0 ;  /* 0x0000000000007b1d */ /* 0x000fe20000010000 */
[----:B------:R-:W-:-:S04]  /*56b0*/  IMAD.WIDE R112, R5, 0x4, R112 ;  /* 0x0000000405707825 */ /* 0x000fc800078e0270 */
[----:B------:R-:W-:-:S04]  /*56c0*/  IMAD.WIDE R114, R5, 0x4, R114 ;  /* 0x0000000405727825 */ /* 0x000fc800078e0272 */
[----:B------:R-:W-:-:S04]  /*56d0*/  IMAD.WIDE R116, R5, 0x4, R116 ;  /* 0x0000000405747825 */ /* 0x000fc800078e0274 */
[----:B------:R-:W-:-:S04]  /*56e0*/  IMAD.WIDE R118, R5, 0x4, R118 ;  /* 0x0000000405767825 */ /* 0x000fc800078e0276 */
[----:B------:R-:W-:-:S04]  /*56f0*/  IMAD.WIDE R120, R5, 0x4, R120 ;  /* 0x0000000405787825 */ /* 0x000fc800078e0278 */
[----:B-1----:R-:W-:Y:S02]  /*5700*/  VIADD R9, R9, 0xffffff8e ;  /* 0xffffff8e09097836 */ /* 0x002fe40000000000 */
[----:B------:R-:W-:Y:S01]  /*5710*/  IMAD.WIDE R122, R5, 0x4, R122 ;  /* 0x00000004057a7825 */ /* 0x000fe200078e027a */
[----:B------:R-:W-:Y:S01]  /*5720*/  @!PT LDS RZ, [RZ] ;  /* 0x00000000fffff984 */ /* 0x000fe20000000800 */
[----:B------:R-:W-:Y:S01]  /*5730*/  @!PT LDS RZ, [RZ] ;  /* 0x00000000fffff984 */ /* 0x000fe20000000800 */
[----:B------:R-:W-:Y:S01]  /*5740*/  @!PT LDS RZ, [RZ] ;  /* 0x00000000fffff984 */ /* 0x000fe20000000800 */
[----:B------:R1:W-:Y:S01]  /*5750*/  LDGSTS.E [R29+0xc000], desc[UR16][R88.64], !P5 ;  /* 0x0c000000581d7fae */ /* 0x0003e2000e921850 */
[----:B------:R-:W-:Y:S02]  /*5760*/  ISETP.GE.U32.AND P5, PT, R31, 0x7fffff7a, PT ;  /* 0x7fffff7a1f00780c */ /* 0x000fe40003fa6070 */
[----:B------:R-:W3:Y:S01]  /*5770*/  LDC R31, c[0x0][0x230] ;  /* 0x00008c00ff1f7b82 */ /* 0x000ee20000000800 */
[----:B------:R1:W-:Y:S01]  /*5780*/  LDGSTS.E [R29+0xc004], desc[UR16][R90.64], !P6 ;  /* 0x0c0040005a1d7fae */ /* 0x0003e2000f121850 */
[----:B------:R-:W-:Y:S01]  /*5790*/  ISETP.GE.U32.AND P6, PT, R160, 0x7fffff79, PT ;  /* 0x7fffff79a000780c */ /* 0x000fe20003fc6070 */
[----:B--2---:R-:W-:Y:S02]  /*57a0*/  VIADD R160, R176, 0xffffff93 ;  /* 0xffffff93b0a07836 */ /* 0x004fe40000000000 */
[----:B------:R2:W-:Y:S01]  /*57b0*/  LDGSTS.E [R29+0xc008], desc[UR16][R92.64], !P1 ;  /* 0x0c0080005c1d7fae */ /* 0x0005e2000c921850 */
[----:B------:R-:W-:Y:S01]  /*57c0*/  ISETP.GE.U32.AND P1, PT, R161, 0x7fffff78, PT ;  /* 0x7fffff78a100780c */ /* 0x000fe20003f26070 */
[C---:B------:R-:W-:Y:S01]  /*57d0*/  IMAD.WIDE R124, R5.reuse, 0x4, R124 ;  /* 0x00000004057c7825 */ /* 0x040fe200078e027c */
[----:B------:R-:W4:Y:S01]  /*57e0*/  LDC R161, c[0x0][0x230] ;  /* 0x00008c00ffa17b82 */ /* 0x000f220000000800 */
[----:B------:R2:W-:Y:S01]  /*57f0*/  LDGSTS.E [R29+0xc00c], desc[UR16][R94.64], !P0 ;  /* 0x0c00c0005e1d7fae */ /* 0x0005e2000c121850 */
[----:B------:R-:W-:Y:S01]  /*5800*/  ISETP.GE.U32.AND P0, PT, R172, 0x7fffff77, PT ;  /* 0x7fffff77ac00780c */ /* 0x000fe20003f06070 */
[----:B------:R-:W-:-:S02]  /*5810*/  IMAD.WIDE R126, R5, 0x4, R126 ;  /* 0x00000004057e7825 */ /* 0x000fc400078e027e */
[----:B------:R2:W-:Y:S01]  /*5820*/  LDGSTS.E [R27+0xc000], desc[UR16][R96.64], !P4 ;  /* 0x0c000000601b7fae */ /* 0x0005e2000e121850 */
[----:B------:R-:W-:Y:S01]  /*5830*/  ISETP.GE.U32.AND P4, PT, R174, 0x7fffff76, PT ;  /* 0x7fffff76ae00780c */ /* 0x000fe20003f86070 */
[C---:B------:R-:W-:Y:S01]  /*5840*/  IMAD.WIDE R128, R5.reuse, 0x4, R128 ;  /* 0x0000000405807825 */ /* 0x040fe200078e0280 */
[----:B------:R-:W1:Y:S01]  /*5850*/  LDC R172, c[0x0][0x230] ;  /* 0x00008c00ffac7b82 */ /* 0x000e620000000800 */
[----:B------:R2:W-:Y:S02]  /*5860*/  LDGSTS.E [R27+0xc004], desc[UR16][R98.64], !P2 ;  /* 0x0c004000621b7fae */ /* 0x0005e4000d121850 */
[----:B------:R-:W-:Y:S02]  /*5870*/  IMAD.WIDE R130, R5, 0x4, R130 ;  /* 0x0000000405827825 */ /* 0x000fe400078e0282 */
[----:B------:R2:W-:Y:S01]  /*5880*/  LDGSTS.E [R27+0xc008], desc[UR16][R100.64], !P5 ;  /* 0x0c008000641b7fae */ /* 0x0005e2000e921850 */
[----:B------:R-:W-:Y:S01]  /*5890*/  ISETP.GE.U32.AND P5, PT, R160, 0x7fffff74, PT ;  /* 0x7fffff74a000780c */ /* 0x000fe20003fa6070 */
[----:B-----5:R-:W-:Y:S01]  /*58a0*/  VIADD R160, R180, 0xffffff90 ;  /* 0xffffff90b4a07836 */ /* 0x020fe20000000000 */
[----:B------:R-:W5:Y:S01]  /*58b0*/  LDC R174, c[0x0][0x230] ;  /* 0x00008c00ffae7b82 */ /* 0x000f620000000800 */
[----:B---3--:R-:W-:Y:S01]  /*58c0*/  VIADD R31, R31, 0xffffff94 ;  /* 0xffffff941f1f7836 */ /* 0x008fe20000000000 */
[----:B------:R3:W-:Y:S01]  /*58d0*/  LDGSTS.E [R27+0xc00c], desc[UR16][R102.64], !P6 ;  /* 0x0c00c000661b7fae */ /* 0x0007e2000f121850 */
[----:B------:R-:W-:-:S03]  /*58e0*/  IMAD.WIDE R132, R5, 0x4, R132 ;  /* 0x0000000405847825 */ /* 0x000fc600078e0284 */
[----:B------:R-:W-:Y:S01]  /*58f0*/  ISETP.GE.U32.AND P2, PT, R31, 0x7fffff75, PT ;  /* 0x7fffff751f00780c */ /* 0x000fe20003f46070 */
[----:B------:R-:W-:Y:S01]  /*5900*/  VIADD R31, R178, 0xffffff92 ;  /* 0xffffff92b21f7836 */ /* 0x000fe20000000000 */
[----:B------:R3:W-:Y:S01]  /*5910*/  LDGSTS.E [R30+0xc000], desc[UR16][R104.64], !P1 ;  /* 0x0c000000681e7fae */ /* 0x0007e2000c921850 */
[----:B------:R-:W2:Y:S01]  /*5920*/  LDC R176, c[0x0][0x230] ;  /* 0x00008c00ffb07b82 */ /* 0x000ea20000000800 */
[----:B------:R-:W-:Y:S02]  /*5930*/  IMAD.WIDE R134, R5, 0x4, R134 ;  /* 0x0000000405867825 */ /* 0x000fe400078e0286 */
[----:B------:R-:W-:Y:S01]  /*5940*/  ISETP.GE.U32.AND P6, PT, R31, 0x7fffff73, PT ;  /* 0x7fffff731f00780c */ /* 0x000fe20003fc6070 */
[----:B------:R3:W-:Y:S01]  /*5950*/  LDGSTS.E [R30+0xc004], desc[UR16][R106.64], !P0 ;  /* 0x0c0040006a1e7fae */ /* 0x0007e2000c121850 */
[----:B----4-:R-:W-:Y:S01]  /*5960*/  VIADD R31, R161, 0xffffff91 ;  /* 0xffffff91a11f7836 */ /* 0x010fe20000000000 */
[----:B------:R-:W-:Y:S01]  /*5970*/  ISETP.GE.U32.AND P0, PT, R160, 0x7fffff71, PT ;  /* 0x7fffff71a000780c */ /* 0x000fe20003f06070 */
[----:B------:R-:W-:Y:S01]  /*5980*/  IMAD.WIDE R136, R5, 0x4, R136 ;  /* 0x0000000405887825 */ /* 0x000fe200078e0288 */
[----:B------:R-:W4:Y:S01]  /*5990*/  LDC R161, c[0x0][0x230] ;  /* 0x00008c00ffa17b82 */ /* 0x000f220000000800 */
[----:B------:R3:W-:Y:S01]  /*59a0*/  LDGSTS.E [R30+0xc008], desc[UR16][R108.64], !P4 ;  /* 0x0c0080006c1e7fae */ /* 0x0007e2000e121850 */
[----:B------:R-:W-:Y:S01]  /*59b0*/  ISETP.GE.U32.AND P1, PT, R31, 0x7fffff72, PT ;  /* 0x7fffff721f00780c */ /* 0x000fe20003f26070 */
[----:B-1----:R-:W-:-:S02]  /*59c0*/  VIADD R31, R172, 0xffffff8f ;  /* 0xffffff8fac1f7836 */ /* 0x002fc40000000000 */
[----:B------:R1:W-:Y:S01]  /*59d0*/  LDGSTS.E [R30+0xc00c], desc[UR16][R110.64], !P2 ;  /* 0x0c00c0006e1e7fae */ /* 0x0003e2000d121850 */
[----:B------:R-:W-:Y:S01]  /*59e0*/  ISETP.GE.U32.AND P2, PT, R9, 0x7fffff6f, PT ;  /* 0x7fffff6f0900780c */ /* 0x000fe20003f46070 */
[----:B------:R-:W-:Y:S01]  /*59f0*/  IMAD.WIDE R138, R5, 0x4, R138 ;  /* 0x00000004058a7825 */ /* 0x000fe200078e028a */
[----:B------:R-:W3:Y:S01]  /*5a00*/  LDC R178, c[0x0][0x230] ;  /* 0x00008c00ffb27b82 */ /* 0x000ee20000000800 */
[----:B------:R-:W-:Y:S01]  /*5a10*/  ISETP.GE.U32.AND P4, PT, R31, 0x7fffff70, PT ;  /* 0x7fffff701f00780c */ /* 0x000fe20003f86070 */
[----:B------:R1:W-:Y:S01]  /*5a20*/  LDGSTS.E [R28+0xc000], desc[UR16][R112.64], !P5 ;  /* 0x0c000000701c7fae */ /* 0x0003e2000e921850 */
[----:B-----5:R-:W-:Y:S02]  /*5a30*/  VIADD R31, R174, 0xffffff8d ;  /* 0xffffff8dae1f7836 */ /* 0x020fe40000000000 */
[----:B------:R-:W-:Y:S01]  /*5a40*/  IMAD.WIDE R140, R5, 0x4, R140 ;  /* 0x00000004058c7825 */ /* 0x000fe200078e028c */
[----:B------:R5:W-:Y:S02]  /*5a50*/  LDGSTS.E [R28+0xc004], desc[UR16][R114.64], !P6 ;  /* 0x0c004000721c7fae */ /* 0x000be4000f121850 */
[----:B------:R-:W1:Y:S01]  /*5a60*/  LDC R9, c[0x0][0x230] ;  /* 0x00008c00ff097b82 */ /* 0x000e620000000800 */
[----:B------:R-:W-:Y:S01]  /*5a70*/  ISETP.GE.U32.AND P5, PT, R31, 0x7fffff6e, PT ;  /* 0x7fffff6e1f00780c */ /* 0x000fe20003fa6070 */
[----:B--2---:R-:W-:Y:S01]  /*5a80*/  VIADD R160, R176, 0xffffff8c ;  /* 0xffffff8cb0a07836 */ /* 0x004fe20000000000 */
[----:B------:R2:W-:Y:S01]  /*5a90*/  LDGSTS.E [R28+0xc008], desc[UR16][R116.64], !P1 ;  /* 0x0c008000741c7fae */ /* 0x0005e2000c921850 */
[----:B------:R-:W-:-:S03]  /*5aa0*/  IMAD.WIDE R142, R5, 0x4, R142 ;  /* 0x00000004058e7825 */ /* 0x000fc600078e028e */
[----:B------:R2:W-:Y:S01]  /*5ab0*/  LDGSTS.E [R28+0xc00c], desc[UR16][R118.64], !P0 ;  /* 0x0c00c000761c7fae */ /* 0x0005e2000c121850 */
[----:B------:R-:W5:Y:S01]  /*5ac0*/  LDC R172, c[0x0][0x230] ;  /* 0x00008c00ffac7b82 */ /* 0x000f620000000800 */
[----:B----4-:R-:W-:Y:S01]  /*5ad0*/  VIADD R31, R161, 0xffffff8b ;  /* 0xffffff8ba11f7836 */ /* 0x010fe20000000000 */
[----:B------:R-:W-:Y:S01]  /*5ae0*/  ISETP.GE.U32.AND P6, PT, R160, 0x7fffff6d, PT ;  /* 0x7fffff6da000780c */ /* 0x000fe20003fc6070 */
[----:B------:R4:W-:Y:S01]  /*5af0*/  LDGSTS.E [R26+0xc000], desc[UR16][R120.64], !P4 ;  /* 0x0c000000781a7fae */ /* 0x0009e2000e121850 */
[----:B------:R-:W-:Y:S02]  /*5b00*/  IMAD.WIDE R144, R5, 0x4, R144 ;  /* 0x0000000405907825 */ /* 0x000fe400078e0290 */
[----:B------:R-:W-:Y:S01]  /*5b10*/  ISETP.GE.U32.AND P1, PT, R31, 0x7fffff6c, PT ;  /* 0x7fffff6c1f00780c */ /* 0x000fe20003f26070 */
[----:B------:R4:W-:Y:S01]  /*5b20*/  LDGSTS.E [R26+0xc004], desc[UR16][R122.64], !P2 ;  /* 0x0c0040007a1a7fae */ /* 0x0009e2000d121850 */
[----:B------:R-:W2:Y:S01]  /*5b30*/  LDC R180, c[0x0][0x230] ;  /* 0x00008c00ffb47b82 */ /* 0x000ea20000000800 */
[----:B---3--:R-:W-:-:S02]  /*5b40*/  VIADD R31, R178, 0xffffff8a ;  /* 0xffffff8ab21f7836 */ /* 0x008fc40000000000 */
[----:B------:R3:W-:Y:S01]  /*5b50*/  LDGSTS.E [R26+0xc008], desc[UR16][R124.64], !P5 ;  /* 0x0c0080007c1a7fae */ /* 0x0007e2000e921850 */
[----:B------:R-:W-:Y:S02]  /*5b60*/  IMAD.WIDE R146, R5, 0x4, R146 ;  /* 0x0000000405927825 */ /* 0x000fe400078e0292 */
[----:B------:R-:W-:Y:S01]  /*5b70*/  ISETP.GE.U32.AND P0, PT, R31, 0x7fffff6b, PT ;  /* 0x7fffff6b1f00780c */ /* 0x000fe20003f06070 */
[----:B------:R3:W-:Y:S01]  /*5b80*/  LDGSTS.E [R26+0xc00c], desc[UR16][R126.64], !P6 ;  /* 0x0c00c0007e1a7fae */ /* 0x0007e2000f121850 */
[----:B------:R-:W4:Y:S01]  /*5b90*/  LDC R161, c[0x0][0x230] ;  /* 0x00008c00ffa17b82 */ /* 0x000f220000000800 */
[----:B-1----:R-:W-:Y:S02]  /*5ba0*/  VIADD R9, R9, 0xffffff87 ;  /* 0xffffff8709097836 */ /* 0x002fe40000000000 */
[----:B------:R-:W-:Y:S01]  /*5bb0*/  LDGSTS.E [R25+0xc000], desc[UR16][R128.64], !P1 ;  /* 0x0c00000080197fae */ /* 0x000fe2000c921850 */
[----:B------:R-:W-:Y:S02]  /*5bc0*/  IMAD.WIDE R148, R5, 0x4, R148 ;  /* 0x0000000405947825 */ /* 0x000fe400078e0294 */
[----:B------:R-:W-:-:S02]  /*5bd0*/  ISETP.GE.U32.AND P5, PT, R9, 0x7fffff68, PT ;  /* 0x7fffff680900780c */ /* 0x000fc40003fa6070 */
[----:B------:R-:W1:Y:S01]  /*5be0*/  LDC R174, c[0x0][0x230] ;  /* 0x00008c00ffae7b82 */ /* 0x000e620000000800 */
[----:B-----5:R-:W-:Y:S02]  /*5bf0*/  VIADD R160, R172, 0xffffff89 ;  /* 0xffffff89aca07836 */ /* 0x020fe40000000000 */
[----:B------:R-:W-:Y:S01]  /*5c00*/  LDGSTS.E [R25+0xc004], desc[UR16][R130.64], !P0 ;  /* 0x0c00400082197fae */ /* 0x000fe2000c121850 */
[----:B------:R-:W-:Y:S02]  /*5c10*/  IMAD.WIDE R150, R5, 0x4, R150 ;  /* 0x0000000405967825 */ /* 0x000fe400078e0296 */
[----:B------:R-:W-:Y:S02]  /*5c20*/  ISETP.GE.U32.AND P4, PT, R160, 0x7fffff6a, PT ;  /* 0x7fffff6aa000780c */ /* 0x000fe40003f86070 */
[----:B------:R-:W5:Y:S01]  /*5c30*/  LDC R176, c[0x0][0x230] ;  /* 0x00008c00ffb07b82 */ /* 0x000f620000000800 */
[----:B--2---:R-:W-:Y:S02]  /*5c40*/  VIADD R31, R180, 0xffffff88 ;  /* 0xffffff88b41f7836 */ /* 0x004fe40000000000 */
[----:B------:R-:W-:-:S03]  /*5c50*/  IMAD.WIDE R152, R6, 0x4, R152 ;  /* 0x0000000406987825 */ /* 0x000fc600078e0298 */
[----:B------:R-:W-:Y:S01]  /*5c60*/  ISETP.GE.U32.AND P2, PT, R31, 0x7fffff69, PT ;  /* 0x7fffff691f00780c */ /* 0x000fe20003f46070 */
[C---:B------:R-:W-:Y:S01]  /*5c70*/  IMAD.WIDE R156, R6.reuse, 0x4, R156 ;  /* 0x00000004069c7825 */ /* 0x040fe200078e029c */
[----:B------:R-:W2:Y:S03]  /*5c80*/  LDC R172, c[0x0][0x230] ;  /* 0x00008c00ffac7b82 */ /* 0x000ea60000000800 */
[----:B----4-:R-:W-:Y:S01]  /*5c90*/  VIADD R31, R161, 0xffffff86 ;  /* 0xffffff86a11f7836 */ /* 0x010fe20000000000 */
[----:B------:R-:W-:Y:S01]  /*5ca0*/  LDGSTS.E [R25+0xc008], desc[UR16][R132.64], !P4 ;  /* 0x0c00800084197fae */ /* 0x000fe2000e121850 */
[----:B------:R-:W-:-:S03]  /*5cb0*/  IMAD.WIDE R32, R6, 0x4, R32 ;  /* 0x0000000406207825 */ /* 0x000fc600078e0220 */
[----:B------:R-:W4:Y:S01]  /*5cc0*/  LDC R9, c[0x0][0x230] ;  /* 0x00008c00ff097b82 */ /* 0x000f220000000800 */
[----:B-1----:R-:W-:Y:S01]  /*5cd0*/  VIADD R160, R174, 0xffffff85 ;  /* 0xffffff85aea07836 */ /* 0x002fe20000000000 */
[----:B------:R-:W-:Y:S01]  /*5ce0*/  ISETP.GE.U32.AND P6, PT, R31, 0x7fffff67, PT ;  /* 0x7fffff671f00780c */ /* 0x000fe20003fc6070 */
[----:B------:R-:W-:Y:S01]  /*5cf0*/  LDGSTS.E [R25+0xc00c], desc[UR16][R134.64], !P2 ;  /* 0x0c00c00086197fae */ /* 0x000fe2000d121850 */
[----:B------:R-:W-:Y:S02]  /*5d00*/  IMAD.WIDE R36, R6, 0x4, R36 ;  /* 0x0000000406247825 */ /* 0x000fe400078e0224 */
[----:B------:R-:W-:Y:S01]  /*5d10*/  ISETP.GE.U32.AND P1, PT, R160, 0x7fffff66, PT ;  /* 0x7fffff66a000780c */ /* 0x000fe20003f26070 */
[----:B------:R-:W-:Y:S01]  /*5d20*/  LDGSTS.E [R24+0xc000], desc[UR16][R136.64], !P5 ;  /* 0x0c00000088187fae */ /* 0x000fe2000e921850 */
[----:B------:R-:W1:Y:S01]  /*5d30*/  LDC R178, c[0x0][0x230] ;  /* 0x00008c00ffb27b82 */ /* 0x000e620000000800 */
[----:B-----5:R-:W-:Y:S02]  /*5d40*/  VIADD R31, R176, 0xffffff84 ;  /* 0xffffff84b01f7836 */ /* 0x020fe40000000000 */
[----:B------:R-:W-:-:S03]  /*5d50*/  IMAD.WIDE R40, R6, 0x4, R40 ;  /* 0x0000000406287825 */ /* 0x000fc600078e0228 */
[----:B------:R-:W-:Y:S01]  /*5d60*/  ISETP.GE.U32.AND P0, PT, R31, 0x7fffff65, PT ;  /* 0x7fffff651f00780c */ /* 0x000fe20003f06070 */
[----:B------:R-:W-:Y:S01]  /*5d70*/  LDGSTS.E [R24+0xc004], desc[UR16][R138.64], !P6 ;  /* 0x0c0040008a187fae */ /* 0x000fe2000f121850 */
[----:B------:R-:W5:Y:S01]  /*5d80*/  LDC R180, c[0x0][0x230] ;  /* 0x00008c00ffb47b82 */ /* 0x000f620000000800 */
[----:B--2---:R-:W-:Y:S02]  /*5d90*/  VIADD R31, R172, 0xffffff83 ;  /* 0xffffff83ac1f7836 */ /* 0x004fe40000000000 */
[----:B------:R-:W-:Y:S01]  /*5da0*/  LDGSTS.E [R24+0xc008], desc[UR16][R140.64], !P1 ;  /* 0x0c0080008c187fae */ /* 0x000fe2000c921850 */
[----:B------:R-:W-:Y:S02]  /*5db0*/  IMAD.WIDE R44, R6, 0x4, R44 ;  /* 0x00000004062c7825 */ /* 0x000fe400078e022c */
[----:B------:R-:W-:Y:S02]  /*5dc0*/  ISETP.GE.U32.AND P4, PT, R31, 0x7fffff64, PT ;  /* 0x7fffff641f00780c */ /* 0x000fe40003f86070 */
[----:B------:R-:W2:Y:S01]  /*5dd0*/  LDC R161, c[0x0][0x230] ;  /* 0x00008c00ffa17b82 */ /* 0x000ea20000000800 */
[----:B----4-:R-:W-:-:S02]  /*5de0*/  VIADD R9, R9, 0xffffff7f ;  /* 0xffffff7f09097836 */ /* 0x010fc40000000000 */
[----:B------:R-:W-:Y:S01]  /*5df0*/  LDGSTS.E [R24+0xc00c], desc[UR16][R142.64], !P0 ;  /* 0x0c00c0008e187fae */ /* 0x000fe2000c121850 */
[----:B------:R-:W-:Y:S02]  /*5e00*/  IMAD.WIDE R48, R6, 0x4, R48 ;  /* 0x0000000406307825 */ /* 0x000fe400078e0230 */
[----:B------:R-:W-:Y:S02]  /*5e10*/  ISETP.GE.U32.AND P6, PT, R9, 0x7fffff60, PT ;  /* 0x7fffff600900780c */ /* 0x000fe40003fc6070 */
[----:B-1----:R-:W-:Y:S01]  /*5e20*/  VIADD R160, R178, 0xffffff82 ;  /* 0xffffff82b2a07836 */ /* 0x002fe20000000000 */
[----:B------:R-:W1:Y:S01]  /*5e30*/  LDC R174, c[0x0][0x230] ;  /* 0x00008c00ffae7b82 */ /* 0x000e620000000800 */
[----:B------:R-:W-:Y:S01]  /*5e40*/  IMAD.WIDE R52, R6, 0x4, R52 ;  /* 0x0000000406347825 */ /* 0x000fe200078e0234 */
[----:B------:R-:W-:Y:S02]  /*5e50*/  LDGSTS.E [R23+0xc000], desc[UR16][R144.64], !P4 ;  /* 0x0c00000090177fae */ /* 0x000fe4000e121850 */
[----:B------:R-:W-:Y:S01]  /*5e60*/  ISETP.GE.U32.AND P2, PT, R160, 0x7fffff63, PT ;  /* 0x7fffff63a000780c */ /* 0x000fe20003f46070 */
[----:B------:R-:W-:-:S03]  /*5e70*/  IMAD.WIDE R56, R6, 0x4, R56 ;  /* 0x0000000406387825 */ /* 0x000fc600078e0238 */
[----:B------:R-:W4:Y:S01]  /*5e80*/  LDC R172, c[0x0][0x230] ;  /* 0x00008c00ffac7b82 */ /* 0x000f220000000800 */
[----:B-----5:R-:W-:Y:S02]  /*5e90*/  VIADD R31, R180, 0xffffff81 ;  /* 0xffffff81b41f7836 */ /* 0x020fe40000000000 */
[----:B------:R-:W-:-:S03]  /*5ea0*/  IMAD.WIDE R60, R6, 0x4, R60 ;  /* 0x00000004063c7825 */ /* 0x000fc600078e023c */
[----:B------:R-:W-:Y:S01]  /*5eb0*/  ISETP.GE.U32.AND P5, PT, R31, 0x7fffff62, PT ;  /* 0x7fffff621f00780c */ /* 0x000fe20003fa6070 */
[----:B--2---:R-:W-:Y:S01]  /*5ec0*/  VIADD R9, R161, 0xffffff80 ;  /* 0xffffff80a1097836 */ /* 0x004fe20000000000 */
[----:B------:R-:W2:Y:S01]  /*5ed0*/  LDC R176, c[0x0][0x230] ;  /* 0x00008c00ffb07b82 */ /* 0x000ea20000000800 */
[----:B------:R-:W-:Y:S01]  /*5ee0*/  LDGSTS.E [R23+0xc004], desc[UR16][R146.64], !P2 ;  /* 0x0c00400092177fae */ /* 0x000fe2000d121850 */
[C---:B------:R-:W-:Y:S02]  /*5ef0*/  IMAD.WIDE R64, R6.reuse, 0x4, R64 ;  /* 0x0000000406407825 */ /* 0x040fe400078e0240 */
[----:B------:R-:W-:Y:S02]  /*5f00*/  ISETP.GE.U32.AND P0, PT, R9, 0x7fffff61, PT ;  /* 0x7fffff610900780c */ /* 0x000fe40003f06070 */
[C---:B------:R-:W-:Y:S02]  /*5f10*/  IMAD.WIDE R68, R6.reuse, 0x4, R68 ;  /* 0x0000000406447825 */ /* 0x040fe400078e0244 */
[----:B------:R-:W5:Y:S02]  /*5f20*/  LDC R180, c[0x0][0x230] ;  /* 0x00008c00ffb47b82 */ /* 0x000f640000000800 */
[C---:B------:R-:W-:Y:S01]  /*5f30*/  IMAD.WIDE R72, R6.reuse, 0x4, R72 ;  /* 0x0000000406487825 */ /* 0x040fe200078e0248 */
[----:B------:R-:W-:Y:S03]  /*5f40*/  LDGSTS.E [R23+0xc008], desc[UR16][R148.64], !P5 ;  /* 0x0c00800094177fae */ /* 0x000fe6000e921850 */
[----:B------:R-:W-:-:S02]  /*5f50*/  IMAD.WIDE R76, R6, 0x4, R76 ;  /* 0x00000004064c7825 */ /* 0x000fc400078e024c */
[----:B------:R-:W3:Y:S01]  /*5f60*/  LDC R178, c[0x0][0x230] ;  /* 0x00008c00ffb27b82 */ /* 0x000ee20000000800 */
[----:B------:R-:W-:Y:S01]  /*5f70*/  LDGSTS.E [R23+0xc00c], desc[UR16][R150.64], !P0 ;  /* 0x0c00c00096177fae */ /* 0x000fe2000c121850 */
[----:B------:R-:W-:-:S03]  /*5f80*/  IMAD.WIDE R80, R6, 0x4, R80 ;  /* 0x0000000406507825 */ /* 0x000fc600078e0250 */
[----:B------:R-:W0:Y:S01]  /*5f90*/  LDGDEPBAR ;  /* 0x00000000000079af */ /* 0x000e220000000000 */
[C---:B------:R-:W-:Y:S02]  /*5fa0*/  IMAD.WIDE R84, R6.reuse, 0x4, R84 ;  /* 0x0000000406547825 */ /* 0x040fe400078e0254 */
[----:B------:R-:W5:Y:S01]  /*5fb0*/  LDC R31, c[0x0][0x230] ;  /* 0x00008c00ff1f7b82 */ /* 0x000f620000000800 */
[----:B------:R-:W-:Y:S01]  /*5fc0*/  LDGSTS.E [R22+0x24000], desc[UR16][R152.64], P3 ;  /* 0x2400000098167fae */ /* 0x000fe20009921850 */
[----:B------:R-:W-:-:S03]  /*5fd0*/  IMAD.WIDE R154, R6, 0x4, R154 ;  /* 0x00000004069a7825 */ /* 0x000fc600078e029a */
        /* <DEDUP_REMOVED lines=13> */
[----:B-1----:R-:W-:Y:S02]  /*60b0*/  VIADD R160, R174, 0xffffff7e ;  /* 0xffffff7eaea07836 */ /* 0x002fe40000000000 */
[----:B------:R-:W-:Y:S01]  /*60c0*/  IMAD.WIDE R54, R6, 0x4, R54 ;  /* 0x0000000406367825 */ /* 0x000fe200078e0236 */
[----:B------:R-:W-:Y:S01]  /*60d0*/  LDGSTS.E [R22+0x26000], desc[UR16][R56.64], P3 ;  /* 0x2600000038167fae */ /* 0x000fe20009921850 */
[----:B------:R-:W1:Y:S01]  /*60e0*/  LDC R174, c[0x0][0x230] ;  /* 0x00008c00ffae7b82 */ /* 0x000e620000000800 */
[----:B------:R-:W-:Y:S01]  /*60f0*/  ISETP.GE.U32.AND P1, PT, R160, 0x7fffff5f, PT ;  /* 0x7fffff5fa000780c */ /* 0x000fe20003f26070 */
        /* <DEDUP_REMOVED lines=9> */
[----:B------:R-:W-:Y:S03]  /*6190*/  LDGSTS.E [R22+0x27400], desc[UR16][R76.64], P3 ;  /* 0x274000004c167fae */ /* 0x000fe60009921850 */
[----:B----4-:R-:W-:Y:S01]  /*61a0*/  VIADD R160, R172, 0xffffff7d ;  /* 0xffffff7daca07836 */ /* 0x010fe20000000000 */
[----:B------:R-:W-:Y:S01]  /*61b0*/  LDGSTS.E [R22+0x27800], desc[UR16][R80.64], P3 ;  /* 0x2780000050167fae */ /* 0x000fe20009921850 */
[C---:B------:R-:W-:Y:S01]  /*61c0*/  IMAD.WIDE R78, R6.reuse, 0x4, R78 ;  /* 0x00000004064e7825 */ /* 0x040fe200078e024e */
[----:B------:R-:W4:Y:S02]  /*61d0*/  LDC R172, c[0x0][0x230] ;  /* 0x00008c00ffac7b82 */ /* 0x000f240000000800 */
[----:B------:R-:W-:Y:S01]  /*61e0*/  LDGSTS.E [R22+0x27c00], desc[UR16][R84.64], P3 ;  /* 0x27c0000054167fae */ /* 0x000fe20009921850 */
[----:B------:R-:W-:Y:S01]  /*61f0*/  IMAD.WIDE R82, R6, 0x4, R82 ;  /* 0x0000000406527825 */ /* 0x000fe200078e0252 */
[----:B------:R-:W-:-:S02]  /*6200*/  ISETP.GE.U32.AND P4, PT, R160, 0x7fffff5e, PT ;  /* 0x7fffff5ea000780c */ /* 0x000fc40003f86070 */
[----:B------:R-:W-:Y:S01]  /*6210*/  LDGSTS.E [R21+0x24200], desc[UR16][R154.64], P3 ;  /* 0x242000009a157fae */ /* 0x000fe20009921850 */
[----:B------:R-:W-:-:S03]  /*6220*/  IMAD.WIDE R86, R6, 0x4, R86 ;  /* 0x0000000406567825 */ /* 0x000fc600078e0256 */
[----:B------:R-:W-:Y:S01]  /*6230*/  LDGSTS.E [R21+0x24600], desc[UR16][R158.64], P3 ;  /* 0x246000009e157fae */ /* 0x000fe20009921850 */
[----:B--2---:R-:W-:Y:S02]  /*6240*/  VIADD R160, R176, 0xffffff7c ;  /* 0xffffff7cb0a07836 */ /* 0x004fe40000000000 */
[----:B------:R-:W2:Y:S01]  /*6250*/  LDC R176, c[0x0][0x230] ;  /* 0x00008c00ffb07b82 */ /* 0x000ea20000000800 */
[----:B------:R-:W-:Y:S01]  /*6260*/  LDGSTS.E [R21+0x24a00], desc[UR16][R34.64], P3 ;  /* 0x24a0000022157fae */ /* 0x000fe20009921850 */
[----:B---3--:R-:W-:Y:S01]  /*6270*/  VIADD R161, R178, 0xffffff7b ;  /* 0xffffff7bb2a17836 */ /* 0x008fe20000000000 */
[----:B------:R-:W-:Y:S01]  /*6280*/  ISETP.GE.U32.AND P2, PT, R160, 0x7fffff5d, PT ;  /* 0x7fffff5da000780c */ /* 0x000fe20003f46070 */
[----:B-----5:R-:W-:Y:S01]  /*6290*/  VIADD R160, R180, 0xffffff7a ;  /* 0xffffff7ab4a07836 */ /* 0x020fe20000000000 */
[----:B------:R-:W-:Y:S01]  /*62a0*/  LDGSTS.E [R21+0x24e00], desc[UR16][R38.64], P3 ;  /* 0x24e0000026157fae */ /* 0x000fe20009921850 */
[----:B------:R-:W-:Y:S01]  /*62b0*/  VIADD R31, R31, 0xffffff79 ;  /* 0xffffff791f1f7836 */ /* 0x000fe20000000000 */
[----:B------:R-:W-:Y:S01]  /*62c0*/  ISETP.GE.U32.AND P5, PT, R161, 0x7fffff5c, PT ;  /* 0x7fffff5ca100780c */ /* 0x000fe20003fa6070 */
[C---:B------:R-:W-:Y:S01]  /*62d0*/  IMAD.WIDE R88, R5.reuse, 0x4, R88 ;  /* 0x0000000405587825 */ /* 0x040fe200078e0258 */
[----:B------:R-:W-:Y:S01]  /*62e0*/  LDGSTS.E [R21+0x25200], desc[UR16][R42.64], P3 ;  /* 0x252000002a157fae */ /* 0x000fe20009921850 */
[----:B------:R-:W-:Y:S01]  /*62f0*/  ISETP.GE.U32.AND P0, PT, R160, 0x7fffff5b, PT ;  /* 0x7fffff5ba000780c */ /* 0x000fe20003f06070 */
[----:B------:R-:W3:Y:S01]  /*6300*/  LDC R161, c[0x0][0x230] ;  /* 0x00008c00ffa17b82 */ /* 0x000ee20000000800 */
[C---:B------:R-:W-:Y:S01]  /*6310*/  IMAD.WIDE R90, R5.reuse, 0x4, R90 ;  /* 0x00000004055a7825 */ /* 0x040fe200078e025a */
[----:B------:R-:W-:Y:S03]  /*6320*/  LDGSTS.E [R21+0x25600], desc[UR16][R46.64], P3 ;  /* 0x256000002e157fae */ /* 0x000fe60009921850 */
[C---:B------:R-:W-:Y:S01]  /*6330*/  IMAD.WIDE R92, R5.reuse, 0x4, R92 ;  /* 0x00000004055c7825 */ /* 0x040fe200078e025c */
[----:B------:R-:W-:Y:S02]  /*6340*/  LDGSTS.E [R21+0x25a00], desc[UR16][R50.64], P3 ;  /* 0x25a0000032157fae */ /* 0x000fe40009921850 */
[----:B------:R-:W5:Y:S01]  /*6350*/  LDC R160, c[0x0][0x230] ;  /* 0x00008c00ffa07b82 */ /* 0x000f620000000800 */
[C---:B------:R-:W-:Y:S01]  /*6360*/  IMAD.WIDE R94, R5.reuse, 0x4, R94 ;  /* 0x00000004055e7825 */ /* 0x040fe200078e025e */
[----:B------:R-:W-:Y:S03]  /*6370*/  LDGSTS.E [R21+0x25e00], desc[UR16][R54.64], P3 ;  /* 0x25e0000036157fae */ /* 0x000fe60009921850 */
[C---:B------:R-:W-:Y:S01]  /*6380*/  IMAD.WIDE R96, R5.reuse, 0x4, R96 ;  /* 0x0000000405607825 */ /* 0x040fe200078e0260 */
[----:B------:R-:W-:Y:S03]  /*6390*/  LDGSTS.E [R21+0x26200], desc[UR16][R58.64], P3 ;  /* 0x262000003a157fae */ /* 0x000fe60009921850 */
[----:B------:R-:W-:Y:S01]  /*63a0*/  IMAD.WIDE R98, R5, 0x4, R98 ;  /* 0x0000000405627825 */ /* 0x000fe200078e0262 */
[----:B------:R-:W-:Y:S03]  /*63b0*/  LDGSTS.E [R21+0x26600], desc[UR16][R62.64], P3 ;  /* 0x266000003e157fae */ /* 0x000fe60009921850 */
[----:B--2---:R-:W-:Y:S01]  /*63c0*/  VIADD R176, R176, 0xffffff77 ;  /* 0xffffff77b0b07836 */ /* 0x004fe20000000000 */
[----:B------:R-:W-:Y:S01]  /*63d0*/  LDGSTS.E [R21+0x26a00], desc[UR16][R66.64], P3 ;  /* 0x26a0000042157fae */ /* 0x000fe20009921850 */
[----:B-1----:R-:W-:-:S02]  /*63e0*/  VIADD R174, R174, 0xffffff76 ;  /* 0xffffff76aeae7836 */ /* 0x002fc40000000000 */
[----:B----4-:R-:W-:Y:S01]  /*63f0*/  VIADD R172, R172, 0xffffff75 ;  /* 0xffffff75acac7836 */ /* 0x010fe20000000000 */
[----:B------:R-:W-:Y:S01]  /*6400*/  LDGSTS.E [R21+0x26e00], desc[UR16][R70.64], P3 ;  /* 0x26e0000046157fae */ /* 0x000fe20009921850 */
[----:B---3--:R-:W-:Y:S02]  /*6410*/  VIADD R161, R161, 0xffffff74 ;  /* 0xffffff74a1a17836 */ /* 0x008fe40000000000 */
[C---:B------:R-:W-:Y:S01]  /*6420*/  IMAD.WIDE R100, R5.reuse, 0x4, R100 ;  /* 0x0000000405647825 */ /* 0x040fe200078e0264 */
[----:B------:R-:W-:Y:S03]  /*6430*/  LDGSTS.E [R21+0x27200], desc[UR16][R74.64], P3 ;  /* 0x272000004a157fae */ /* 0x000fe60009921850 */
[----:B-----5:R-:W-:Y:S01]  /*6440*/  VIADD R160, R160, 0xffffff78 ;  /* 0xffffff78a0a07836 */ /* 0x020fe20000000000 */
[----:B------:R-:W-:Y:S01]  /*6450*/  LDGSTS.E [R21+0x27600], desc[UR16][R78.64], P3 ;  /* 0x276000004e157fae */ /* 0x000fe20009921850 */
[----:B------:R-:W-:-:S03]  /*6460*/  IMAD.WIDE R102, R5, 0x4, R102 ;  /* 0x0000000405667825 */ /* 0x000fc600078e0266 */
[----:B------:R-:W-:Y:S01]  /*6470*/  LDGSTS.E [R21+0x27a00], desc[UR16][R82.64], P3 ;  /* 0x27a0000052157fae */ /* 0x000fe20009921850 */
[----:B------:R-:W-:-:S03]  /*6480*/  IMAD.WIDE R104, R5, 0x4, R104 ;  /* 0x0000000405687825 */ /* 0x000fc600078e0268 */
[----:B------:R-:W-:Y:S01]  /*6490*/  LDGSTS.E [R21+0x27e00], desc[UR16][R86.64], P3 ;  /* 0x27e0000056157fae */ /* 0x000fe20009921850 */
[----:B------:R-:W-:Y:S01]  /*64a0*/  ISETP.GE.U32.AND P3, PT, R31, 0x7fffff5a, PT ;  /* 0x7fffff5a1f00780c */ /* 0x000fe20003f66070 */
[C---:B------:R-:W-:Y:S01]  /*64b0*/  IMAD.WIDE R106, R5.reuse, 0x4, R106 ;  /* 0x00000004056a7825 */ /* 0x040fe200078e026a */
[----:B------:R-:W1:Y:S01]  /*64c0*/  LDC R31, c[0x0][0x230] ;  /* 0x00008c00ff1f7b82 */ /* 0x000e620000000800 */
[----:B------:R-:W0:Y:S02]  /*64d0*/  LDGDEPBAR ;  /* 0x00000000000079af */ /* 0x000e240000000000 */
[----:B------:R-:W-:-:S05]  /*64e0*/  IMAD.WIDE R108, R5, 0x4, R108 ;  /* 0x00000004056c7825 */ /* 0x000fca00078e026c */
[----:B------:R-:W-:Y:S01]  /*64f0*/  BAR.SYNC.DEFER_BLOCKING 0x0 ;  /* 0x0000000000007b1d */ /* 0x000fe20000010000 */
[----:B------:R-:W-:-:S04]  /*6500*/  IMAD.WIDE R110, R5, 0x4, R110 ;  /* 0x00000004056e7825 */ /* 0x000fc800078e026e */
[----:B------:R-:W-:-:S04]  /*6510*/  IMAD.WIDE R112, R5, 0x4, R112 ;  /* 0x0000000405707825 */ /* 0x000fc800078e0270 */
[----:B------:R-:W-:-:S04]  /*6520*/  IMAD.WIDE R114, R5, 0x4, R114 ;  /* 0x0000000405727825 */ /* 0x000fc800078e0272 */
[----:B------:R-:W-:-:S04]  /*6530*/  IMAD.WIDE R116, R5, 0x4, R116 ;  /* 0x0000000405747825 */ /* 0x000fc800078e0274 */
[----:B------:R-:W-:-:S04]  /*6540*/  IMAD.WIDE R118, R5, 0x4, R118 ;  /* 0x0000000405767825 */ /* 0x000fc800078e0276 */
[C---:B------:R-:W-:Y:S01]  /*6550*/  IMAD.WIDE R120, R5.reuse, 0x4, R120 ;  /* 0x0000000405787825 */ /* 0x040fe200078e0278 */
[----:B------:R-:W-:Y:S01]  /*6560*/  @!PT LDS RZ, [RZ] ;  /* 0x00000000fffff984 */ /* 0x000fe20000000800 */
[----:B------:R-:W-:Y:S01]  /*6570*/  @!PT LDS RZ, [RZ] ;  /* 0x00000000fffff984 */ /* 0x000fe20000000800 */
[----:B------:R-:W-:Y:S01]  /*6580*/  @!PT LDS RZ, [RZ] ;  /* 0x00000000fffff984 */ /* 0x000fe20000000800 */
[----:B------:R2:W-:Y:S01]  /*6590*/  LDGSTS.E [R29+0x10000], desc[UR16][R88.64], !P6 ;  /* 0x10000000581d7fae */ /* 0x0005e2000f121850 */
[----:B------:R-:W-:Y:S02]  /*65a0*/  ISETP.GE.U32.AND P6, PT, R160, 0x7fffff59, PT ;  /* 0x7fffff59a000780c */ /* 0x000fe40003fc6070 */
[C---:B------:R-:W-:Y:S01]  /*65b0*/  IMAD.WIDE R122, R5.reuse, 0x4, R122 ;  /* 0x00000004057a7825 */ /* 0x040fe200078e027a */
[----:B------:R-:W-:Y:S01]  /*65c0*/  LDGSTS.E [R29+0x10004], desc[UR16][R90.64], !P1 ;  /* 0x100040005a1d7fae */ /* 0x000fe2000c921850 */
[----:B------:R-:W-:Y:S02]  /*65d0*/  ISETP.GE.U32.AND P1, PT, R174, 0x7fffff57, PT ;  /* 0x7fffff57ae00780c */ /* 0x000fe40003f26070 */
[----:B------:R-:W-:Y:S01]  /*65e0*/  IMAD.WIDE R124, R5, 0x4, R124 ;  /* 0x00000004057c7825 */ /* 0x000fe200078e027c */
[----:B------:R-:W-:Y:S01]  /*65f0*/  LDGSTS.E [R29+0x10008], desc[UR16][R92.64], !P4 ;  /* 0x100080005c1d7fae */ /* 0x000fe2000e121850 */
[----:B------:R-:W-:-:S02]  /*6600*/  ISETP.GE.U32.AND P4, PT, R161, 0x7fffff55, PT ;  /* 0x7fffff55a100780c */ /* 0x000fc40003f86070 */
[C---:B------:R-:W-:Y:S01]  /*6610*/  IMAD.WIDE R126, R5.reuse, 0x4, R126 ;  /* 0x00000004057e7825 */ /* 0x040fe200078e027e */
[----:B--2---:R-:W2:Y:S01]  /*6620*/  LDC R89, c[0x0][0x230] ;  /* 0x00008c00ff597b82 */ /* 0x004ea20000000800 */
[----:B------:R1:W-:Y:S01]  /*6630*/  LDGSTS.E [R29+0x1000c], desc[UR16][R94.64], !P2 ;  /* 0x1000c0005e1d7fae */ /* 0x0003e2000d121850 */
[----:B------:R-:W-:Y:S01]  /*6640*/  ISETP.GE.U32.AND P2, PT, R172, 0x7fffff56, PT ;  /* 0x7fffff56ac00780c */ /* 0x000fe20003f46070 */
[C---:B------:R-:W-:Y:S02]  /*6650*/  IMAD.WIDE R128, R5.reuse, 0x4, R128 ;  /* 0x0000000405807825 */ /* 0x040fe400078e0280 */
[----:B------:R3:W-:Y:S02]  /*6660*/  LDGSTS.E [R27+0x10000], desc[UR16][R96.64], !P5 ;  /* 0x10000000601b7fae */ /* 0x0007e4000e921850 */
[C---:B------:R-:W-:Y:S01]  /*6670*/  IMAD.WIDE R130, R5.reuse, 0x4, R130 ;  /* 0x0000000405827825 */ /* 0x040fe200078e0282 */
[----:B------:R-:W4:Y:S01]  /*6680*/  LDC R88, c[0x0][0x230] ;  /* 0x00008c00ff587b82 */ /* 0x000f220000000800 */
[----:B------:R5:W-:Y:S01]  /*6690*/  LDGSTS.E [R27+0x10004], desc[UR16][R98.64], !P0 ;  /* 0x10004000621b7fae */ /* 0x000be2000c121850 */
[----:B------:R-:W-:Y:S01]  /*66a0*/  ISETP.GE.U32.AND P0, PT, R176, 0x7fffff58, PT ;  /* 0x7fffff58b000780c */ /* 0x000fe20003f06070 */
[----:B------:R-:W-:-:S02]  /*66b0*/  IMAD.WIDE R132, R5, 0x4, R132 ;  /* 0x0000000405847825 */ /* 0x000fc400078e0284 */
[----:B------:R2:W-:Y:S02]  /*66c0*/  LDGSTS.E [R27+0x10008], desc[UR16][R100.64], !P3 ;  /* 0x10008000641b7fae */ /* 0x0005e4000d921850 */
[----:B-1----:R-:W-:Y:S01]  /*66d0*/  VIADD R29, R31, 0xffffff73 ;  /* 0xffffff731f1d7836 */ /* 0x002fe20000000000 */
[----:B------:R-:W1:Y:S01]  /*66e0*/  LDC R92, c[0x0][0x230] ;  /* 0x00008c00ff5c7b82 */ /* 0x000e620000000800 */
[----:B------:R2:W-:Y:S01]  /*66f0*/  LDGSTS.E [R27+0x1000c], desc[UR16][R102.64], !P6 ;  /* 0x1000c000661b7fae */ /* 0x0005e2000f121850 */
[----:B------:R-:W-:Y:S01]  /*6700*/  ISETP.GE.AND P6, PT, R184, R9, PT ;  /* 0x00000009b800720c */ /* 0x000fe20003fc6270 */
[----:B------:R-:W-:Y:S01]  /*6710*/  IMAD.WIDE R134, R5, 0x4, R134 ;  /* 0x0000000405867825 */ /* 0x000fe200078e0286 */
[----:B------:R-:W-:Y:S02]  /*6720*/  ISETP.GE.U32.AND P5, PT, R29, 0x7fffff54, PT ;  /* 0x7fffff541d00780c */ /* 0x000fe40003fa6070 */
[----:B---3--:R-:W-:Y:S02]  /*6730*/  CS2R R96, SRZ ;  /* 0x0000000000607805 */ /* 0x008fe4000001ff00 */
[----:B-----5:R-:W-:Y:S01]  /*6740*/  CS2R R98, SRZ ;  /* 0x0000000000627805 */ /* 0x020fe2000001ff00 */
[----:B------:R3:W-:Y:S01]  /*6750*/  LDGSTS.E [R30+0x10000], desc[UR16][R104.64], !P0 ;  /* 0x10000000681e7fae */ /* 0x0007e2000c121850 */
[----:B------:R-:W5:Y:S01]  /*6760*/  LDC R93, c[0x0][0x230] ;  /* 0x00008c00ff5d7b82 */ /* 0x000f620000000800 */
[----:B--2---:R-:W-:Y:S01]  /*6770*/  VIADD R31, R89, 0xffffff71 ;  /* 0xffffff71591f7836 */ /* 0x004fe20000000000 */
[----:B------:R-:W-:Y:S01]  /*6780*/  CS2R R100, SRZ ;  /* 0x0000000000647805 */ /* 0x000fe2000001ff00 */
[----:B------:R2:W-:Y:S01]  /*6790*/  LDGSTS.E [R30+0x10004], desc[UR16][R106.64], !P1 ;  /* 0x100040006a1e7fae */ /* 0x0005e2000c921850 */
[----:B------:R-:W-:Y:S01]  /*67a0*/  IMAD.WIDE R136, R5, 0x4, R136 ;  /* 0x0000000405887825 */ /* 0x000fe200078e0288 */
[----:B------:R-:W-:-:S02]  /*67b0*/  CS2R R102, SRZ ;  /* 0x0000000000667805 */ /* 0x000fc4000001ff00 */
[----:B------:R-:W-:Y:S01]  /*67c0*/  ISETP.GE.U32.AND P1, PT, R31, 0x7fffff52, PT ;  /* 0x7fffff521f00780c */ /* 0x000fe20003f26070 */
[----:B------:R2:W-:Y:S01]  /*67d0*/  LDGSTS.E [R30+0x10008], desc[UR16][R108.64], !P2 ;  /* 0x100080006c1e7fae */ /* 0x0005e2000d121850 */
[----:B------:R-:W5:Y:S01]  /*67e0*/  LDC R90, c[0x0][0x230] ;  /* 0x00008c00ff5a7b82 */ /* 0x000f620000000800 */
[----:B----4-:R-:W-:Y:S02]  /*67f0*/  VIADD R29, R88, 0xffffff72 ;  /* 0xffffff72581d7836 */ /* 0x010fe40000000000 */
[----:B------:R4:W-:Y:S01]  /*6800*/  LDGSTS.E [R30+0x1000c], desc[UR16][R110.64], !P4 ;  /* 0x1000c0006e1e7fae */ /* 0x0009e2000e121850 */
[----:B------:R-:W-:Y:S01]  /*6810*/  IMAD.WIDE R138, R5, 0x4, R138 ;  /* 0x00000004058a7825 */ /* 0x000fe200078e028a */
[----:B---3--:R-:W-:Y:S02]  /*6820*/  CS2R R104, SRZ ;  /* 0x0000000000687805 */ /* 0x008fe4000001ff00 */
[----:B------:R-:W-:Y:S01]  /*6830*/  ISETP.GE.U32.AND P0, PT, R29, 0x7fffff53, PT ;  /* 0x7fffff531d00780c */ /* 0x000fe20003f06070 */
[----:B------:R3:W-:Y:S01]  /*6840*/  LDGSTS.E [R28+0x10000], desc[UR16][R112.64], !P5 ;  /* 0x10000000701c7fae */ /* 0x0007e2000e921850 */
[----:B------:R-:W3:Y:S01]  /*6850*/  LDC R91, c[0x0][0x230] ;  /* 0x00008c00ff5b7b82 */ /* 0x000ee20000000800 */
[----:B-1----:R-:W-:Y:S01]  /*6860*/  VIADD R31, R92, 0xffffff6e ;  /* 0xffffff6e5c1f7836 */ /* 0x002fe20000000000 */
[----:B--2---:R-:W-:Y:S01]  /*6870*/  CS2R R106, SRZ ;  /* 0x00000000006a7805 */ /* 0x004fe2000001ff00 */
[----:B------:R-:W-:Y:S01]  /*6880*/  IMAD.WIDE R140, R5, 0x4, R140 ;  /* 0x00000004058c7825 */ /* 0x000fe200078e028c */
[----:B------:R-:W-:-:S02]  /*6890*/  CS2R R108, SRZ ;  /* 0x00000000006c7805 */ /* 0x000fc4000001ff00 */
[----:B------:R-:W-:Y:S01]  /*68a0*/  ISETP.GE.U32.AND P4, PT, R31, 0x7fffff4f, PT ;  /* 0x7fffff4f1f00780c */ /* 0x000fe20003f86070 */
[----:B------:R-:W-:Y:S01]  /*68b0*/  IMAD.WIDE R142, R5, 0x4, R142 ;  /* 0x00000004058e7825 */ /* 0x000fe200078e028e */
[----:B------:R-:W1:Y:S01]  /*68c0*/  LDC R89, c[0x0][0x230] ;  /* 0x00008c00ff597b82 */ /* 0x000e620000000800 */
[----:B----4-:R-:W-:Y:S02]  /*68d0*/  CS2R R110, SRZ ;  /* 0x00000000006e7805 */ /* 0x010fe4000001ff00 */
[----:B-----5:R-:W-:Y:S01]  /*68e0*/  VIADD R88, R93, 0xffffff6d ;  /* 0xffffff6d5d587836 */ /* 0x020fe20000000000 */
[----:B------:R2:W-:Y:S01]  /*68f0*/  LDGSTS.E [R28+0x10004], desc[UR16][R114.64], !P0 ;  /* 0x10004000721c7fae */ /* 0x0005e2000c121850 */
[C---:B------:R-:W-:Y:S01]  /*6900*/  IMAD.WIDE R144, R5.reuse, 0x4, R144 ;  /* 0x0000000405907825 */ /* 0x040fe200078e0290 */
[----:B---3--:R-:W-:Y:S02]  /*6910*/  CS2R R112, SRZ ;  /* 0x0000000000707805 */ /* 0x008fe4000001ff00 */
[----:B------:R-:W3:Y:S01]  /*6920*/  LDC R94, c[0x0][0x230] ;  /* 0x00008c00ff5e7b82 */ /* 0x000ee20000000800 */
[----:B------:R-:W-:Y:S01]  /*6930*/  VIADD R27, R90, 0xffffff70 ;  /* 0xffffff705a1b7836 */ /* 0x000fe20000000000 */
[----:B------:R-:W-:Y:S01]  /*6940*/  ISETP.GE.U32.AND P5, PT, R88, 0x7fffff4e, PT ;  /* 0x7fffff4e5800780c */ /* 0x000fe20003fa6070 */
[----:B------:R4:W-:Y:S01]  /*6950*/  LDGSTS.E [R28+0x10008], desc[UR16][R116.64], !P1 ;  /* 0x10008000741c7fae */ /* 0x0009e2000c921850 */
[----:B------:R-:W-:-:S02]  /*6960*/  IMAD.WIDE R146, R5, 0x4, R146 ;  /* 0x0000000405927825 */ /* 0x000fc400078e0292 */
[----:B------:R-:W-:Y:S02]  /*6970*/  ISETP.GE.U32.AND P2, PT, R27, 0x7fffff51, PT ;  /* 0x7fffff511b00780c */ /* 0x000fe40003f46070 */
[----:B------:R-:W5:Y:S01]  /*6980*/  LDC R95, c[0x0][0x230] ;  /* 0x00008c00ff5f7b82 */ /* 0x000f620000000800 */
[----:B------:R-:W-:Y:S01]  /*6990*/  VIADD R29, R91, 0xffffff6f ;  /* 0xffffff6f5b1d7836 */ /* 0x000fe20000000000 */
[----:B--2---:R-:W-:Y:S01]  /*69a0*/  CS2R R114, SRZ ;  /* 0x0000000000727805 */ /* 0x004fe2000001ff00 */
[----:B------:R-:W-:-:S03]  /*69b0*/  IMAD.WIDE R148, R5, 0x4, R148 ;  /* 0x0000000405947825 */ /* 0x000fc600078e0294 */
[----:B------:R-:W-:Y:S01]  /*69c0*/  ISETP.GE.U32.AND P3, PT, R29, 0x7fffff50, PT ;  /* 0x7fffff501d00780c */ /* 0x000fe20003f66070 */
[----:B------:R-:W-:Y:S01]  /*69d0*/  IMAD.WIDE R150, R5, 0x4, R150 ;  /* 0x0000000405967825 */ /* 0x000fe200078e0296 */
[----:B------:R-:W2:Y:S01]  /*69e0*/  LDC R90, c[0x0][0x230] ;  /* 0x00008c00ff5a7b82 */ /* 0x000ea20000000800 */
[----:B----4-:R-:W-:Y:S02]  /*69f0*/  CS2R R116, SRZ ;  /* 0x0000000000747805 */ /* 0x010fe4000001ff00 */
[----:B-1----:R-:W-:Y:S01]  /*6a00*/  VIADD R27, R89, 0xffffff6c ;  /* 0xffffff6c591b7836 */ /* 0x002fe20000000000 */
[----:B------:R1:W-:Y:S01]  /*6a10*/  LDGSTS.E [R28+0x1000c], desc[UR16][R118.64], !P2 ;  /* 0x1000c000761c7fae */ /* 0x0003e2000d121850 */
[----:B------:R-:W-:-:S03]  /*6a20*/  IMAD.WIDE R152, R6, 0x4, R152 ;  /* 0x0000000406987825 */ /* 0x000fc600078e0298 */
[----:B------:R-:W4:Y:S01]  /*6a30*/  LDC R31, c[0x0][0x230] ;  /* 0x00008c00ff1f7b82 */ /* 0x000f220000000800 */
[----:B---3--:R-:W-:Y:S01]  /*6a40*/  VIADD R29, R94, 0xffffff6b ;  /* 0xffffff6b5e1d7836 */ /* 0x008fe20000000000 */
[----:B------:R-:W-:Y:S01]  /*6a50*/  ISETP.GE.U32.AND P0, PT, R27, 0x7fffff4d, PT ;  /* 0x7fffff4d1b00780c */ /* 0x000fe20003f06070 */
[----:B------:R3:W-:Y:S01]  /*6a60*/  LDGSTS.E [R26+0x10000], desc[UR16][R120.64], !P3 ;  /* 0x10000000781a7fae */ /* 0x0007e2000d921850 */
[C---:B------:R-:W-:Y:S02]  /*6a70*/  IMAD.WIDE R156, R6.reuse, 0x4, R156 ;  /* 0x00000004069c7825 */ /* 0x040fe400078e029c */
[----:B------:R-:W-:Y:S01]  /*6a80*/  ISETP.GE.U32.AND P1, PT, R29, 0x7fffff4c, PT ;  /* 0x7fffff4c1d00780c */ /* 0x000fe20003f26070 */
[----:B------:R3:W-:Y:S01]  /*6a90*/  LDGSTS.E [R26+0x10004], desc[UR16][R122.64], !P4 ;  /* 0x100040007a1a7fae */ /* 0x0007e2000e121850 */
[----:B------:R-:W4:Y:S01]  /*6aa0*/  LDC R88, c[0x0][0x230] ;  /* 0x00008c00ff587b82 */ /* 0x000f220000000800 */
[----:B-----5:R-:W-:Y:S01]  /*6ab0*/  VIADD R30, R95, 0xffffff6a ;  /* 0xffffff6a5f1e7836 */ /* 0x020fe20000000000 */
[----:B------:R-:W-:Y:S01]  /*6ac0*/  CS2R R94, SRZ ;  /* 0x00000000005e7805 */ /* 0x000fe2000001ff00 */
[----:B------:R5:W-:Y:S01]  /*6ad0*/  LDGSTS.E [R26+0x10008], desc[UR16][R124.64], !P5 ;  /* 0x100080007c1a7fae */ /* 0x000be2000e921850 */
[----:B------:R-:W-:Y:S01]  /*6ae0*/  IMAD.WIDE R32, R6, 0x4, R32 ;  /* 0x0000000406207825 */ /* 0x000fe200078e0220 */
[----:B-1----:R-:W-:-:S02]  /*6af0*/  CS2R R118, SRZ ;  /* 0x0000000000767805 */ /* 0x002fc4000001ff00 */
[----:B------:R-:W-:Y:S01]  /*6b00*/  ISETP.GE.U32.AND P2, PT, R30, 0x7fffff4b, PT ;  /* 0x7fffff4b1e00780c */ /* 0x000fe20003f46070 */
[----:B------:R1:W-:Y:S01]  /*6b10*/  LDGSTS.E [R26+0x1000c], desc[UR16][R126.64], !P0 ;  /* 0x1000c0007e1a7fae */ /* 0x0003e2000c121850 */
[----:B------:R-:W1:Y:S01]  /*6b20*/  LDC R89, c[0x0][0x230] ;  /* 0x00008c00ff597b82 */ /* 0x000e620000000800 */
[----:B--2---:R-:W-:Y:S01]  /*6b30*/  VIADD R29, R90, 0xffffff67 ;  /* 0xffffff675a1d7836 */ /* 0x004fe20000000000 */
[----:B---3--:R-:W-:Y:S01]  /*6b40*/  CS2R R120, SRZ ;  /* 0x0000000000787805 */ /* 0x008fe2000001ff00 */
[----:B------:R2:W-:Y:S01]  /*6b50*/  LDGSTS.E [R25+0x10000], desc[UR16][R128.64], !P1 ;  /* 0x1000000080197fae */ /* 0x0005e2000c921850 */
[C---:B------:R-:W-:Y:S01]  /*6b60*/  IMAD.WIDE R36, R6.reuse, 0x4, R36 ;  /* 0x0000000406247825 */ /* 0x040fe200078e0224 */
[----:B------:R-:W-:Y:S02]  /*6b70*/  CS2R R122, SRZ ;  /* 0x00000000007a7805 */ /* 0x000fe4000001ff00 */
[----:B------:R-:W-:Y:S02]  /*6b80*/  ISETP.GE.U32.AND P5, PT, R29, 0x7fffff48, PT ;  /* 0x7fffff481d00780c */ /* 0x000fe40003fa6070 */
[----:B-----5:R-:W-:Y:S01]  /*6b90*/  CS2R R124, SRZ ;  /* 0x00000000007c7805 */ /* 0x020fe2000001ff00 */
[----:B------:R-:W3:Y:S01]  /*6ba0*/  LDC R30, c[0x0][0x230] ;  /* 0x00008c00ff1e7b82 */ /* 0x000ee20000000800 */
[----:B----4-:R-:W-:Y:S01]  /*6bb0*/  VIADD R27, R31, 0xffffff69 ;  /* 0xffffff691f1b7836 */ /* 0x010fe20000000000 */
[----:B------:R4:W-:Y:S01]  /*6bc0*/  LDGSTS.E [R25+0x10004], desc[UR16][R130.64], !P2 ;  /* 0x1000400082197fae */ /* 0x0009e2000d121850 */
[----:B------:R-:W-:Y:S01]  /*6bd0*/  IMAD.WIDE R40, R6, 0x4, R40 ;  /* 0x0000000406287825 */ /* 0x000fe200078e0228 */
[----:B-1----:R-:W-:-:S02]  /*6be0*/  CS2R R126, SRZ ;  /* 0x00000000007e7805 */ /* 0x002fc4000001ff00 */
[----:B------:R-:W-:Y:S02]  /*6bf0*/  ISETP.GE.U32.AND P3, PT, R27, 0x7fffff4a, PT ;  /* 0x7fffff4a1b00780c */ /* 0x000fe40003f66070 */
[----:B--2---:R-:W-:Y:S01]  /*6c00*/  CS2R R128, SRZ ;  /* 0x0000000000807805 */ /* 0x004fe2000001ff00 */
[----:B------:R-:W1:Y:S01]  /*6c10*/  LDC R91, c[0x0][0x230] ;  /* 0x00008c00ff5b7b82 */ /* 0x000e620000000800 */
[----:B------:R-:W-:Y:S02]  /*6c20*/  VIADD R28, R88, 0xffffff68 ;  /* 0xffffff68581c7836 */ /* 0x000fe40000000000 */
[----:B------:R-:W-:-:S03]  /*6c30*/  IMAD.WIDE R44, R6, 0x4, R44 ;  /* 0x00000004062c7825 */ /* 0x000fc600078e022c */
[----:B------:R-:W-:Y:S01]  /*6c40*/  ISETP.GE.U32.AND P4, PT, R28, 0x7fffff49, PT ;  /* 0x7fffff491c00780c */ /* 0x000fe20003f86070 */
[C---:B------:R-:W-:Y:S01]  /*6c50*/  IMAD.WIDE R48, R6.reuse, 0x4, R48 ;  /* 0x0000000406307825 */ /* 0x040fe200078e0230 */
[----:B------:R-:W2:Y:S01]  /*6c60*/  LDC R92, c[0x0][0x230] ;  /* 0x00008c00ff5c7b82 */ /* 0x000ea20000000800 */
[----:B----4-:R-:W-:Y:S02]  /*6c70*/  CS2R R130, SRZ ;  /* 0x0000000000827805 */ /* 0x010fe4000001ff00 */
[----:B------:R-:W-:Y:S01]  /*6c80*/  VIADD R9, R89, 0xffffff66 ;  /* 0xffffff6659097836 */ /* 0x000fe20000000000 */
[----:B------:R-:W-:Y:S01]  /*6c90*/  LDGSTS.E [R25+0x10008], desc[UR16][R132.64], !P3 ;  /* 0x1000800084197fae */ /* 0x000fe2000d921850 */
[----:B------:R-:W-:-:S03]  /*6ca0*/  IMAD.WIDE R52, R6, 0x4, R52 ;  /* 0x0000000406347825 */ /* 0x000fc600078e0234 */
[----:B------:R-:W4:Y:S01]  /*6cb0*/  LDC R31, c[0x0][0x230] ;  /* 0x00008c00ff1f7b82 */ /* 0x000f220000000800 */
[----:B------:R-:W-:Y:S02]  /*6cc0*/  IMAD.WIDE R56, R6, 0x4, R56 ;  /* 0x0000000406387825 */ /* 0x000fe400078e0238 */
[----:B------:R5:W-:Y:S01]  /*6cd0*/  LDGSTS.E [R25+0x1000c], desc[UR16][R134.64], !P4 ;  /* 0x1000c00086197fae */ /* 0x000be2000e121850 */
[----:B------:R-:W-:Y:S01]  /*6ce0*/  ISETP.GE.U32.AND P4, PT, R9, 0x7fffff47, PT ;  /* 0x7fffff470900780c */ /* 0x000fe20003f86070 */
[----:B---3--:R-:W-:Y:S02]  /*6cf0*/  VIADD R9, R30, 0xffffff65 ;  /* 0xffffff651e097836 */ /* 0x008fe40000000000 */
[----:B------:R3:W-:Y:S01]  /*6d00*/  LDGSTS.E [R24+0x10000], desc[UR16][R136.64], !P5 ;  /* 0x1000000088187fae */ /* 0x0007e2000e921850 */
[----:B------:R-:W3:Y:S01]  /*6d10*/  LDC R29, c[0x0][0x230] ;  /* 0x00008c00ff1d7b82 */ /* 0x000ee20000000800 */
[----:B-1----:R-:W-:Y:S01]  /*6d20*/  VIADD R26, R91, 0xffffff64 ;  /* 0xffffff645b1a7836 */ /* 0x002fe20000000000 */
[----:B------:R-:W-:Y:S01]  /*6d30*/  ISETP.GE.U32.AND P0, PT, R9, 0x7fffff46, PT ;  /* 0x7fffff460900780c */ /* 0x000fe20003f06070 */
[----:B------:R-:W-:Y:S01]  /*6d40*/  IMAD.WIDE R60, R6, 0x4, R60 ;  /* 0x00000004063c7825 */ /* 0x000fe200078e023c */
[----:B------:R-:W-:-:S02]  /*6d50*/  ISETP.GT.AND P5, PT, R187, 0x9f, PT ;  /* 0x0000009fbb00780c */ /* 0x000fc40003fa4270 */
[----:B------:R-:W-:Y:S02]  /*6d60*/  CS2R R90, SRZ ;  /* 0x00000000005a7805 */ /* 0x000fe4000001ff00 */
[----:B------:R-:W-:Y:S01]  /*6d70*/  ISETP.GE.U32.AND P1, PT, R26, 0x7fffff45, PT ;  /* 0x7fffff451a00780c */ /* 0x000fe20003f26070 */
[----:B------:R-:W-:Y:S01]  /*6d80*/  IMAD.WIDE R64, R6, 0x4, R64 ;  /* 0x0000000406407825 */ /* 0x000fe200078e0240 */
[----:B------:R-:W1:Y:S01]  /*6d90*/  LDC R88, c[0x0][0x230] ;  /* 0x00008c00ff587b82 */ /* 0x000e620000000800 */
[----:B-----5:R-:W-:Y:S01]  /*6da0*/  SEL R25, RZ, 0x4, P6 ;  /* 0x00000004ff197807 */ /* 0x020fe20003000000 */
[----:B------:R5:W-:Y:S01]  /*6db0*/  LDGSTS.E [R24+0x10004], desc[UR16][R138.64], !P4 ;  /* 0x100040008a187fae */ /* 0x000be2000e121850 */
[----:B--2---:R-:W-:Y:S01]  /*6dc0*/  VIADD R27, R92, 0xffffff63 ;  /* 0xffffff635c1b7836 */ /* 0x004fe20000000000 */
[----:B------:R-:W-:Y:S02]  /*6dd0*/  CS2R R92, SRZ ;  /* 0x00000000005c7805 */ /* 0x000fe4000001ff00 */
[----:B------:R-:W-:Y:S01]  /*6de0*/  SEL R25, R25, RZ, P5 ;  /* 0x000000ff19197207 */ /* 0x000fe20002800000 */
[----:B------:R-:W-:Y:S01]  /*6df0*/  IMAD.WIDE R68, R6, 0x4, R68 ;  /* 0x0000000406447825 */ /* 0x000fe200078e0244 */
[----:B------:R2:W-:Y:S01]  /*6e00*/  LDGSTS.E [R24+0x10008], desc[UR16][R140.64], !P0 ;  /* 0x100080008c187fae */ /* 0x0005e2000c121850 */
[----:B------:R-:W-:-:S02]  /*6e10*/  ISETP.GE.U32.AND P3, PT, R27, 0x7fffff44, PT ;  /* 0x7fffff441b00780c */ /* 0x000fc40003f66070 */
[----:B------:R-:W-:Y:S01]  /*6e20*/  CS2R R132, SRZ ;  /* 0x0000000000847805 */ /* 0x000fe2000001ff00 */
[----:B----4-:R-:W-:Y:S01]  /*6e30*/  VIADD R28, R31, 0xffffff62 ;  /* 0xffffff621f1c7836 */ /* 0x010fe20000000000 */
[----:B------:R-:W-:Y:S01]  /*6e40*/  ISETP.NE.U32.AND P5, PT, R25, RZ, PT ;  /* 0x000000ff1900720c */ /* 0x000fe20003fa5070 */
[----:B------:R4:W-:Y:S01]  /*6e50*/  LDGSTS.E [R24+0x1000c], desc[UR16][R142.64], !P1 ;  /* 0x1000c0008e187fae */ /* 0x0009e2000c921850 */
[----:B------:R-:W-:Y:S01]  /*6e60*/  IMAD.WIDE R72, R6, 0x4, R72 ;  /* 0x0000000406487825 */ /* 0x000fe200078e0248 */
[----:B------:R-:W-:Y:S02]  /*6e70*/  ISETP.GE.AND P0, PT, R187, 0x20, PT ;  /* 0x00000020bb00780c */ /* 0x000fe40003f06270 */
[----:B------:R-:W-:Y:S02]  /*6e80*/  CS2R R134, SRZ ;  /* 0x0000000000867805 */ /* 0x000fe4000001ff00 */
[----:B------:R-:W-:Y:S01]  /*6e90*/  ISETP.GE.U32.AND P2, PT, R28, 0x7fffff43, PT ;  /* 0x7fffff431c00780c */ /* 0x000fe20003f46070 */
[----:B---3--:R-:W-:Y:S01]  /*6ea0*/  VIADD R9, R29, 0xffffff61 ;  /* 0xffffff611d097836 */ /* 0x008fe20000000000 */
[----:B------:R-:W-:Y:S01]  /*6eb0*/  CS2R R136, SRZ ;  /* 0x0000000000887805 */ /* 0x000fe2000001ff00 */
[C---:B------:R-:W-:Y:S01]  /*6ec0*/  IMAD.WIDE R76, R6.reuse, 0x4, R76 ;  /* 0x00000004064c7825 */ /* 0x040fe200078e024c */
[----:B-----5:R-:W-:Y:S01]  /*6ed0*/  CS2R R138, SRZ ;  /* 0x00000000008a7805 */ /* 0x020fe2000001ff00 */
[----:B------:R3:W-:Y:S01]  /*6ee0*/  LDGSTS.E [R23+0x10000], desc[UR16][R144.64], !P3 ;  /* 0x1000000090177fae */ /* 0x0007e2000d921850 */
[----:B------:R-:W-:Y:S01]  /*6ef0*/  ISETP.GE.U32.AND P6, PT, R9, 0x7fffff42, PT ;  /* 0x7fffff420900780c */ /* 0x000fe20003fc6070 */
[----:B------:R-:W-:Y:S01]  /*6f00*/  IMAD.WIDE R80, R6, 0x4, R80 ;  /* 0x0000000406507825 */ /* 0x000fe200078e0250 */
[----:B--2---:R-:W-:-:S02]  /*6f10*/  CS2R R140, SRZ ;  /* 0x00000000008c7805 */ /* 0x004fc4000001ff00 */
[----:B----4-:R-:W-:Y:S02]  /*6f20*/  CS2R R142, SRZ ;  /* 0x00000000008e7805 */ /* 0x010fe4000001ff00 */
[----:B------:R-:W-:Y:S01]  /*6f30*/  CS2R R24, SRZ ;  /* 0x0000000000187805 */ /* 0x000fe2000001ff00 */
[----:B-1----:R-:W-:Y:S01]  /*6f40*/  VIADD R160, R88, 0xffffff60 ;  /* 0xffffff6058a07836 */ /* 0x002fe20000000000 */
[----:B------:R-:W-:Y:S01]  /*6f50*/  CS2R R88, SRZ ;  /* 0x0000000000587805 */ /* 0x000fe2000001ff00 */
[----:B------:R1:W-:Y:S01]  /*6f60*/  LDGSTS.E [R23+0x10004], desc[UR16][R146.64], !P2 ;  /* 0x1000400092177fae */ /* 0x0003e2000d121850 */
[----:B------:R-:W-:Y:S01]  /*6f70*/  IMAD.WIDE R84, R6, 0x4, R84 ;  /* 0x0000000406547825 */ /* 0x000fe200078e0254 */
[----:B------:R-:W-:Y:S02]  /*6f80*/  CS2R R26, SRZ ;  /* 0x00000000001a7805 */ /* 0x000fe4000001ff00 */
[----:B------:R-:W-:Y:S02]  /*6f90*/  ISETP.GE.U32.AND P4, PT, R160, 0x7fffff41, PT ;  /* 0x7fffff41a000780c */ /* 0x000fe40003f86070 */
[----:B---3--:R-:W-:Y:S01]  /*6fa0*/  CS2R R144, SRZ ;  /* 0x0000000000907805 */ /* 0x008fe2000001ff00 */
[----:B------:R-:W-:Y:S01]  /*6fb0*/  IMAD.WIDE R154, R6, 0x4, R154 ;  /* 0x00000004069a7825 */ /* 0x000fe200078e029a */
[----:B------:R2:W-:Y:S01]  /*6fc0*/  LDGSTS.E [R23+0x10008], desc[UR16][R148.64], !P6 ;  /* 0x1000800094177fae */ /* 0x0005e2000f121850 */
[----:B------:R-:W-:-:S02]  /*6fd0*/  CS2R R28, SRZ ;  /* 0x00000000001c7805 */ /* 0x000fc4000001ff00 */
[----:B------:R-:W-:Y:S01]  /*6fe0*/  CS2R R30, SRZ ;  /* 0x00000000001e7805 */ /* 0x000fe2000001ff00 */
[----:B------:R-:W-:Y:S01]  /*6ff0*/  IMAD.WIDE R158, R6, 0x4, R158 ;  /* 0x00000004069e7825 */ /* 0x000fe200078e029e */
[----:B-1----:R-:W-:-:S03]  /*7000*/  CS2R R146, SRZ ;  /* 0x0000000000927805 */ /* 0x002fc6000001ff00 */
[C---:B------:R-:W-:Y:S01]  /*7010*/  IMAD.WIDE R34, R6.reuse, 0x4, R34 ;  /* 0x0000000406227825 */ /* 0x040fe200078e0222 */
[----:B------:R1:W-:Y:S03]  /*7020*/  LDGSTS.E [R23+0x1000c], desc[UR16][R150.64], !P4 ;  /* 0x1000c00096177fae */ /* 0x0003e6000e121850 */
[C---:B------:R-:W-:Y:S01]  /*7030*/  IMAD.WIDE R38, R6.reuse, 0x4, R38 ;  /* 0x0000000406267825 */ /* 0x040fe200078e0226 */
[----:B--2---:R-:W-:Y:S01]  /*7040*/  CS2R R148, SRZ ;  /* 0x0000000000947805 */ /* 0x004fe2000001ff00 */
[----:B------:R-:W0:Y:S02]  /*7050*/  LDGDEPBAR ;  /* 0x00000000000079af */ /* 0x000e240000000000 */
[C---:B------:R-:W-:Y:S02]  /*7060*/  IMAD.WIDE R42, R6.reuse, 0x4, R42 ;  /* 0x00000004062a7825 */ /* 0x040fe400078e022a */
[----:B------:R-:W-:Y:S02]  /*7070*/  LDGSTS.E [R22+0x28000], desc[UR16][R152.64], P5 ;  /* 0x2800000098167fae */ /* 0x000fe4000a921850 */
[----:B------:R-:W-:-:S02]  /*7080*/  IMAD.WIDE R46, R6, 0x4, R46 ;  /* 0x00000004062e7825 */ /* 0x000fc400078e022e */
[----:B------:R-:W-:Y:S02]  /*7090*/  LDGSTS.E [R22+0x28400], desc[UR16][R156.64], P5 ;  /* 0x284000009c167fae */ /* 0x000fe4000a921850 */
[C---:B------:R-:W-:Y:S01]  /*70a0*/  IMAD.WIDE R50, R6.reuse, 0x4, R50 ;  /* 0x0000000406327825 */ /* 0x040fe200078e0232 */
[----:B-1----:R-:W-:Y:S01]  /*70b0*/  CS2R R150, SRZ ;  /* 0x0000000000967805 */ /* 0x002fe2000001ff00 */
[----:B------:R1:W-:Y:S02]  /*70c0*/  LDGSTS.E [R22+0x28800], desc[UR16][R32.64], P5 ;  /* 0x2880000020167fae */ /* 0x0003e4000a921850 */
[C---:B------:R-:W-:Y:S02]  /*70d0*/  IMAD.WIDE R54, R6.reuse, 0x4, R54 ;  /* 0x0000000406367825 */ /* 0x040fe400078e0236 */
[----:B------:R2:W-:Y:S02]  /*70e0*/  LDGSTS.E [R22+0x28c00], desc[UR16][R36.64], P5 ;  /* 0x28c0000024167fae */ /* 0x0005e4000a921850 */
[----:B------:R-:W-:-:S02]  /*70f0*/  IMAD.WIDE R58, R6, 0x4, R58 ;  /* 0x00000004063a7825 */ /* 0x000fc400078e023a */
[----:B------:R3:W-:Y:S02]  /*7100*/  LDGSTS.E [R22+0x29000], desc[UR16][R40.64], P5 ;  /* 0x2900000028167fae */ /* 0x0007e4000a921850 */
[C---:B------:R-:W-:Y:S02]  /*7110*/  IMAD.WIDE R62, R6.reuse, 0x4, R62 ;  /* 0x00000004063e7825 */ /* 0x040fe400078e023e */
[----:B------:R4:W-:Y:S02]  /*7120*/  LDGSTS.E [R22+0x29400], desc[UR16][R44.64], P5 ;  /* 0x294000002c167fae */ /* 0x0009e4000a921850 */
[C---:B------:R-:W-:Y:S01]  /*7130*/  IMAD.WIDE R66, R6.reuse, 0x4, R66 ;  /* 0x0000000406427825 */ /* 0x040fe200078e0242 */
[----:B-1----:R-:W-:Y:S01]  /*7140*/  CS2R R32, SRZ ;  /* 0x0000000000207805 */ /* 0x002fe2000001ff00 */
[----:B------:R1:W-:Y:S02]  /*7150*/  LDGSTS.E [R22+0x29800], desc[UR16][R48.64], P5 ;  /* 0x2980000030167fae */ /* 0x0003e4000a921850 */
[C---:B------:R-:W-:Y:S01]  /*7160*/  IMAD.WIDE R70, R6.reuse, 0x4, R70 ;  /* 0x0000000406467825 */ /* 0x040fe200078e0246 */
[----:B--2---:R-:W-:Y:S01]  /*7170*/  CS2R R36, SRZ ;  /* 0x0000000000247805 */ /* 0x004fe2000001ff00 */
[----:B------:R2:W-:Y:S02]  /*7180*/  LDGSTS.E [R22+0x29c00], desc[UR16][R52.64], P5 ;  /* 0x29c0000034167fae */ /* 0x0005e4000a921850 */
[C---:B------:R-:W-:Y:S01]  /*7190*/  IMAD.WIDE R74, R6.reuse, 0x4, R74 ;  /* 0x00000004064a7825 */ /* 0x040fe200078e024a */
[----:B---3--:R-:W-:Y:S01]  /*71a0*/  CS2R R40, SRZ ;  /* 0x0000000000287805 */ /* 0x008fe2000001ff00 */
[----:B------:R3:W-:Y:S02]  /*71b0*/  LDGSTS.E [R22+0x2a000], desc[UR16][R56.64], P5 ;  /* 0x2a00000038167fae */ /* 0x0007e4000a921850 */
[C---:B------:R-:W-:Y:S01]  /*71c0*/  IMAD.WIDE R78, R6.reuse, 0x4, R78 ;  /* 0x00000004064e7825 */ /* 0x040fe200078e024e */
[----:B----4-:R-:W-:Y:S01]  /*71d0*/  CS2R R44, SRZ ;  /* 0x00000000002c7805 */ /* 0x010fe2000001ff00 */
[----:B------:R4:W-:Y:S02]  /*71e0*/  LDGSTS.E [R22+0x2a400], desc[UR16][R60.64], P5 ;  /* 0x2a4000003c167fae */ /* 0x0009e4000a921850 */
[C---:B------:R-:W-:Y:S01]  /*71f0*/  IMAD.WIDE R82, R6.reuse, 0x4, R82 ;  /* 0x0000000406527825 */ /* 0x040fe200078e0252 */
[----:B-1----:R-:W-:Y:S01]  /*7200*/  CS2R R48, SRZ ;  /* 0x0000000000307805 */ /* 0x002fe2000001ff00 */
[----:B------:R1:W-:Y:S02]  /*7210*/  LDGSTS.E [R22+0x2a800], desc[UR16][R64.64], P5 ;  /* 0x2a80000040167fae */ /* 0x0003e4000a921850 */
[----:B------:R-:W-:Y:S01]  /*7220*/  IMAD.WIDE R86, R6, 0x4, R86 ;  /* 0x0000000406567825 */ /* 0x000fe200078e0256 */
[----:B--2---:R-:W-:Y:S01]  /*7230*/  CS2R R52, SRZ ;  /* 0x0000000000347805 */ /* 0x004fe2000001ff00 */
[----:B------:R2:W-:Y:S01]  /*7240*/  LDGSTS.E [R22+0x2ac00], desc[UR16][R68.64], P5 ;  /* 0x2ac0000044167fae */ /* 0x0005e2000a921850 */
[----:B---3--:R-:W-:-:S03]  /*7250*/  CS2R R56, SRZ ;  /* 0x0000000000387805 */ /* 0x008fc6000001ff00 */
[----:B------:R3:W-:Y:S01]  /*7260*/  LDGSTS.E [R22+0x2b000], desc[UR16][R72.64], P5 ;  /* 0x2b00000048167fae */ /* 0x0007e2000a921850 */
[----:B----4-:R-:W-:-:S03]  /*7270*/  CS2R R60, SRZ ;  /* 0x00000000003c7805 */ /* 0x010fc6000001ff00 */
[----:B------:R4:W-:Y:S01]  /*7280*/  LDGSTS.E [R22+0x2b400], desc[UR16][R76.64], P5 ;  /* 0x2b4000004c167fae */ /* 0x0009e2000a921850 */
[----:B-1----:R-:W-:-:S03]  /*7290*/  CS2R R64, SRZ ;  /* 0x0000000000407805 */ /* 0x002fc6000001ff00 */
[----:B------:R1:W-:Y:S01]  /*72a0*/  LDGSTS.E [R22+0x2b800], desc[UR16][R80.64], P5 ;  /* 0x2b80000050167fae */ /* 0x0003e2000a921850 */
[----:B--2---:R-:W-:-:S03]  /*72b0*/  CS2R R68, SRZ ;  /* 0x0000000000447805 */ /* 0x004fc6000001ff00 */
[----:B------:R2:W-:Y:S01]  /*72c0*/  LDGSTS.E [R22+0x2bc00], desc[UR16][R84.64], P5 ;  /* 0x2bc0000054167fae */ /* 0x0005e2000a921850 */
[----:B---3--:R-:W-:-:S03]  /*72d0*/  CS2R R72, SRZ ;  /* 0x0000000000487805 */ /* 0x008fc6000001ff00 */
[----:B------:R-:W-:Y:S01]  /*72e0*/  LDGSTS.E [R21+0x28200], desc[UR16][R154.64], P5 ;  /* 0x282000009a157fae */ /* 0x000fe2000a921850 */
[----:B----4-:R-:W-:-:S03]  /*72f0*/  CS2R R76, SRZ ;  /* 0x00000000004c7805 */ /* 0x010fc6000001ff00 */
[----:B------:R-:W-:Y:S01]  /*7300*/  LDGSTS.E [R21+0x28600], desc[UR16][R158.64], P5 ;  /* 0x286000009e157fae */ /* 0x000fe2000a921850 */
[----:B-1----:R-:W-:-:S03]  /*7310*/  CS2R R80, SRZ ;  /* 0x0000000000507805 */ /* 0x002fc6000001ff00 */
[----:B------:R1:W-:Y:S01]  /*7320*/  LDGSTS.E [R21+0x28a00], desc[UR16][R34.64], P5 ;  /* 0x28a0000022157fae */ /* 0x0003e2000a921850 */
[----:B--2---:R-:W-:-:S03]  /*7330*/  CS2R R84, SRZ ;  /* 0x0000000000547805 */ /* 0x004fc6000001ff00 */
[----:B------:R2:W-:Y:S04]  /*7340*/  LDGSTS.E [R21+0x28e00], desc[UR16][R38.64], P5 ;  /* 0x28e0000026157fae */ /* 0x0005e8000a921850 */
[----:B------:R3:W-:Y:S04]  /*7350*/  LDGSTS.E [R21+0x29200], desc[UR16][R42.64], P5 ;  /* 0x292000002a157fae */ /* 0x0007e8000a921850 */
[----:B------:R4:W-:Y:S01]  /*7360*/  LDGSTS.E [R21+0x29600], desc[UR16][R46.64], P5 ;  /* 0x296000002e157fae */ /* 0x0009e2000a921850 */
[----:B-1----:R-:W-:-:S03]  /*7370*/  CS2R R34, SRZ ;  /* 0x0000000000227805 */ /* 0x002fc6000001ff00 */
[----:B------:R1:W-:Y:S01]  /*7380*/  LDGSTS.E [R21+0x29a00], desc[UR16][R50.64], P5 ;  /* 0x29a0000032157fae */ /* 0x0003e2000a921850 */
[----:B--2---:R-:W-:-:S03]  /*7390*/  CS2R R38, SRZ ;  /* 0x0000000000267805 */ /* 0x004fc6000001ff00 */
        /* <DEDUP_REMOVED lines=18> */
[----:B------:R-:W0:Y:S01]  /*74c0*/  LDGDEPBAR ;  /* 0x00000000000079af */ /* 0x000e220000000000 */
[----:B----4-:R-:W-:Y:S02]  /*74d0*/  CS2R R78, SRZ ;  /* 0x00000000004e7805 */ /* 0x010fe4000001ff00 */
[----:B-1----:R-:W-:Y:S02]  /*74e0*/  CS2R R82, SRZ ;  /* 0x0000000000527805 */ /* 0x002fe4000001ff00 */
[----:B--2---:R-:W-:Y:S01]  /*74f0*/  CS2R R86, SRZ ;  /* 0x0000000000567805 */ /* 0x004fe2000001ff00 */
[----:B------:R-:W-:Y:S06]  /*7500*/  @!P0 BRA `(.L_x_0) ;  /* 0x0000003000608947 */ /* 0x000fec0003800000 */
[----:B------:R-:W-:Y:S01]  /*7510*/  SHF.R.S32.HI R22, RZ, 0x1f, R207 ;  /* 0x0000001fff167819 */ /* 0x000fe200000114cf */
[----:B------:R-:W1:Y:S01]  /*7520*/  LDC.64 R24, c[0x0][0x210] ;  /* 0x00008400ff187b82 */ /* 0x000e620000000a00 */
[C---:B------:R-:W-:Y:S02]  /*7530*/  IADD3 R85, P1, R207.reuse, R20, RZ ;  /* 0x00000014cf557210 */ /* 0x040fe40007f3e0ff */
[C---:B------:R-:W-:Y:S02]  /*7540*/  IADD3 R83, P2, R207.reuse, R18, RZ ;  /* 0x00000012cf537210 */ /* 0x040fe40007f5e0ff */
[C---:B------:R-:W-:Y:S02]  /*7550*/  IADD3 R81, P3, R207.reuse, R17, RZ ;  /* 0x00000011cf517210 */ /* 0x040fe40007f7e0ff */
[----:B------:R-:W-:Y:S02]  /*7560*/  IADD3 R79, P4, R207, R16, RZ ;  /* 0x00000010cf4f7210 */ /* 0x000fe40007f9e0ff */
[----:B------:R-:W-:-:S02]  /*7570*/  LEA.HI.X.SX32 R86, R20, R22, 0x1, P1 ;  /* 0x0000001614567211 */ /* 0x000fc400008f0eff */
[-C--:B------:R-:W-:Y:S02]  /*7580*/  LEA.HI.X.SX32 R84, R18, R22.reuse, 0x1, P2 ;  /* 0x0000001612547211 */ /* 0x080fe400010f0eff */
[----:B------:R-:W-:Y:S02]  /*7590*/  LEA.HI.X.SX32 R82, R17, R22, 0x1, P3 ;  /* 0x0000001611527211 */ /* 0x000fe400018f0eff */
[C---:B------:R-:W-:Y:S02]  /*75a0*/  IADD3 R77, P5, R207.reuse, R15, RZ ;  /* 0x0000000fcf4d7210 */ /* 0x040fe40007fbe0ff */
[C---:B------:R-:W-:Y:S02]  /*75b0*/  IADD3 R75, P6, R207.reuse, R14, RZ ;  /* 0x0000000ecf4b7210 */ /* 0x040fe40007fde0ff */
[C---:B------:R-:W-:Y:S02]  /*75c0*/  IADD3 R73, P0, R207.reuse, R13, RZ ;  /* 0x0000000dcf497210 */ /* 0x040fe40007f1e0ff */
[----:B------:R-:W-:-:S02]  /*75d0*/  IADD3 R71, P1, R207, R12, RZ ;  /* 0x0000000ccf477210 */ /* 0x000fc40007f3e0ff */
[C---:B------:R-:W-:Y:S02]  /*75e0*/  IADD3 R69, P2, R207.reuse, R11, RZ ;  /* 0x0000000bcf457210 */ /* 0x040fe40007f5e0ff */
[C---:B------:R-:W-:Y:S02]  /*75f0*/  IADD3 R252, P3, R207.reuse, R10, RZ ;  /* 0x0000000acffc7210 */ /* 0x040fe40007f7e0ff */
[-C--:B------:R-:W-:Y:S02]  /*7600*/  LEA.HI.X.SX32 R80, R16, R22.reuse, 0x1, P4 ;  /* 0x0000001610507211 */ /* 0x080fe400020f0eff */
[----:B------:R-:W-:Y:S02]  /*7610*/  IADD3 R250, P4, R207, R251, RZ ;  /* 0x000000fbcffa7210 */ /* 0x000fe40007f9e0ff */
[-C--:B------:R-:W-:Y:S02]  /*7620*/  LEA.HI.X.SX32 R78, R15, R22.reuse, 0x1, P5 ;  /* 0x000000160f4e7211 */ /* 0x080fe400028f0eff */
[----:B------:R-:W-:-:S02]  /*7630*/  LEA.HI.X.SX32 R76, R14, R22, 0x1, P6 ;  /* 0x000000160e4c7211 */ /* 0x000fc400030f0eff */
[-C--:B------:R-:W-:Y:S02]  /*7640*/  LEA.HI.X.SX32 R74, R13, R22.reuse, 0x1, P0 ;  /* 0x000000160d4a7211 */ /* 0x080fe400000f0eff */
[-C--:B------:R-:W-:Y:S02]  /*7650*/  LEA.HI.X.SX32 R72, R12, R22.reuse, 0x1, P1 ;  /* 0x000000160c487211 */ /* 0x080fe400008f0eff */
[-C--:B------:R-:W-:Y:S01]  /*7660*/  LEA.HI.X.SX32 R70, R11, R22.reuse, 0x1, P2 ;  /* 0x000000160b467211 */ /* 0x080fe200010f0eff */
[----:B------:R-:W2:Y:S01]  /*7670*/  LDL.LU R12, [R1+0x4] ;  /* 0x00000400010c7983 */ /* 0x000ea20000300800 */
[----:B------:R-:W-:Y:S02]  /*7680*/  LEA.HI.X.SX32 R68, R10, R22, 0x1, P3 ;  /* 0x000000160a447211 */ /* 0x000fe400018f0eff */
[C---:B------:R-:W-:Y:S02]  /*7690*/  IADD3 R248, P5, R207.reuse, R249, RZ ;  /* 0x000000f9cff87210 */ /* 0x040fe40007fbe0ff */
[----:B------:R-:W-:-:S02]  /*76a0*/  IADD3 R246, P6, R207, R247, RZ ;  /* 0x000000f7cff67210 */ /* 0x000fc40007fde0ff */
[C---:B------:R-:W-:Y:S02]  /*76b0*/  IADD3 R244, P0, R207.reuse, R245, RZ ;  /* 0x000000f5cff47210 */ /* 0x040fe40007f1e0ff */
[C---:B------:R-:W-:Y:S02]  /*76c0*/  IADD3 R242, P1, R207.reuse, R243, RZ ;  /* 0x000000f3cff27210 */ /* 0x040fe40007f3e0ff */
[C---:B------:R-:W-:Y:S02]  /*76d0*/  IADD3 R240, P2, R207.reuse, R241, RZ ;  /* 0x000000f1cff07210 */ /* 0x040fe40007f5e0ff */
[----:B------:R-:W-:Y:S02]  /*76e0*/  IADD3 R238, P3, R207, R239, RZ ;  /* 0x000000efcfee7210 */ /* 0x000fe40007f7e0ff */
[----:B------:R-:W-:Y:S02]  /*76f0*/  LEA.HI.X.SX32 R251, R251, R22, 0x1, P4 ;  /* 0x00000016fbfb7211 */ /* 0x000fe400020f0eff */
[----:B------:R-:W-:-:S02]  /*7700*/  IADD3 R236, P4, R207, R237, RZ ;  /* 0x000000edcfec7210 */ /* 0x000fc40007f9e0ff */
[-C--:B------:R-:W-:Y:S02]  /*7710*/  LEA.HI.X.SX32 R249, R249, R22.reuse, 0x1, P5 ;  /* 0x00000016f9f97211 */ /* 0x080fe400028f0eff */
[-C--:B------:R-:W-:Y:S02]  /*7720*/  LEA.HI.X.SX32 R247, R247, R22.reuse, 0x1, P6 ;  /* 0x00000016f7f77211 */ /* 0x080fe400030f0eff */
[-C--:B------:R-:W-:Y:S02]  /*7730*/  LEA.HI.X.SX32 R245, R245, R22.reuse, 0x1, P0 ;  /* 0x00000016f5f57211 */ /* 0x080fe400000f0eff */
[-C--:B------:R-:W-:Y:S02]  /*7740*/  LEA.HI.X.SX32 R243, R243, R22.reuse, 0x1, P1 ;  /* 0x00000016f3f37211 */ /* 0x080fe400008f0eff */
[-C--:B------:R-:W-:Y:S02]  /*7750*/  LEA.HI.X.SX32 R241, R241, R22.reuse, 0x1, P2 ;  /* 0x00000016f1f17211 */ /* 0x080fe400010f0eff */
[----:B------:R-:W-:-:S02]  /*7760*/  LEA.HI.X.SX32 R239, R239, R22, 0x1, P3 ;  /* 0x00000016efef7211 */ /* 0x000fc400018f0eff */
[C---:B------:R-:W-:Y:S02]  /*7770*/  IADD3 R234, P5, R207.reuse, R235, RZ ;  /* 0x000000ebcfea7210 */ /* 0x040fe40007fbe0ff */
[C---:B------:R-:W-:Y:S02]  /*7780*/  IADD3 R232, P6, R207.reuse, R233, RZ ;  /* 0x000000e9cfe87210 */ /* 0x040fe40007fde0ff */
[C---:B------:R-:W-:Y:S02]  /*7790*/  IADD3 R230, P0, R207.reuse, R231, RZ ;  /* 0x000000e7cfe67210 */ /* 0x040fe40007f1e0ff */
[C---:B------:R-:W-:Y:S02]  /*77a0*/  IADD3 R228, P1, R207.reuse, R229, RZ ;  /* 0x000000e5cfe47210 */ /* 0x040fe40007f3e0ff */
[C---:B------:R-:W-:Y:S02]  /*77b0*/  IADD3 R226, P2, R207.reuse, R227, RZ ;  /* 0x000000e3cfe27210 */ /* 0x040fe40007f5e0ff */
[----:B------:R-:W-:-:S02]  /*77c0*/  IADD3 R224, P3, R207, R225, RZ ;  /* 0x000000e1cfe07210 */ /* 0x000fc40007f7e0ff */
[-C--:B------:R-:W-:Y:S02]  /*77d0*/  LEA.HI.X.SX32 R237, R237, R22.reuse, 0x1, P4 ;  /* 0x00000016eded7211 */ /* 0x080fe400020f0eff */
[----:B------:R-:W-:Y:S02]  /*77e0*/  IADD3 R221, P4, R207, R223, RZ ;  /* 0x000000dfcfdd7210 */ /* 0x000fe40007f9e0ff */
[-C--:B------:R-:W-:Y:S02]  /*77f0*/  LEA.HI.X.SX32 R235, R235, R22.reuse, 0x1, P5 ;  /* 0x00000016ebeb7211 */ /* 0x080fe400028f0eff */
[-C--:B------:R-:W-:Y:S02]  /*7800*/  LEA.HI.X.SX32 R233, R233, R22.reuse, 0x1, P6 ;  /* 0x00000016e9e97211 */ /* 0x080fe400030f0eff */
[-C--:B------:R-:W-:Y:S02]  /*7810*/  LEA.HI.X.SX32 R231, R231, R22.reuse, 0x1, P0 ;  /* 0x00000016e7e77211 */ /* 0x080fe400000f0eff */
        /* <DEDUP_REMOVED lines=8> */
[----:B------:R-:W-:Y:S02]  /*78a0*/  IADD3 R209, P3, R207, R210, RZ ;  /* 0x000000d2cfd17210 */ /* 0x000fe40007f7e0ff */
[----:B------:R-:W-:Y:S02]  /*78b0*/  LEA.HI.X.SX32 R223, R223, R22, 0x1, P4 ;  /* 0x00000016dfdf7211 */ /* 0x000fe400020f0eff */
[----:B------:R-:W-:Y:S02]  /*78c0*/  IADD3 R207, P4, R207, R208, RZ ;  /* 0x000000d0cfcf7210 */ /* 0x000fe40007f9e0ff */
[----:B------:R-:W-:Y:S02]  /*78d0*/  SHF.R.S32.HI R11, RZ, 0x1f, R7 ;  /* 0x0000001fff0b7819 */ /* 0x000fe40000011407 */
[----:B------:R-:W-:-:S02]  /*78e0*/  LEA.HI.X.SX32 R208, R208, R22, 0x1, P4 ;  /* 0x00000016d0d07211 */ /* 0x000fc400020f0eff */
[C---:B------:R-:W-:Y:S02]  /*78f0*/  IADD3 R197, P4, R7.reuse, R198, RZ ;  /* 0x000000c607c57210 */ /* 0x040fe40007f9e0ff */
[----:B------:R-:W-:Y:S02]  /*7900*/  LEA.HI.X.SX32 R210, R210, R22, 0x1, P3 ;  /* 0x00000016d2d27211 */ /* 0x000fe400018f0eff */
[C---:B------:R-:W-:Y:S02]  /*7910*/  IADD3 R199, P3, R7.reuse, R200, RZ ;  /* 0x000000c807c77210 */ /* 0x040fe40007f7e0ff */
[----:B------:R-:W-:Y:S02]  /*7920*/  LEA.HI.X.SX32 R198, R198, R11, 0x1, P4 ;  /* 0x0000000bc6c67211 */ /* 0x000fe400020f0eff */
[----:B------:R-:W-:Y:S02]  /*7930*/  IADD3 R18, P4, R7, R165, RZ ;  /* 0x000000a507127210 */ /* 0x000fe40007f9e0ff */
[----:B------:R-:W-:-:S02]  /*7940*/  LEA.HI.X.SX32 R200, R200, R11, 0x1, P3 ;  /* 0x0000000bc8c87211 */ /* 0x000fc400018f0eff */
[----:B------:R-:W-:Y:S02]  /*7950*/  IADD3 R16, P3, R7, R164, RZ ;  /* 0x000000a407107210 */ /* 0x000fe40007f7e0ff */
[-C--:B------:R-:W-:Y:S02]  /*7960*/  LEA.HI.X.SX32 R17, R165, R11.reuse, 0x1, P4 ;  /* 0x0000000ba5117211 */ /* 0x080fe400020f0eff */
[C---:B------:R-:W-:Y:S02]  /*7970*/  IADD3 R158, P4, R7.reuse, R170, RZ ;  /* 0x000000aa079e7210 */ /* 0x040fe40007f9e0ff */
[----:B------:R-:W-:Y:S02]  /*7980*/  LEA.HI.X.SX32 R15, R164, R11, 0x1, P3 ;  /* 0x0000000ba40f7211 */ /* 0x000fe400018f0eff */
[----:B------:R-:W-:Y:S02]  /*7990*/  IADD3 R156, P3, R7, R169, RZ ;  /* 0x000000a9079c7210 */ /* 0x000fe40007f7e0ff */
[----:B------:R-:W-:-:S02]  /*79a0*/  LEA.HI.X.SX32 R157, R170, R11, 0x1, P4 ;  /* 0x0000000baa9d7211 */ /* 0x000fc400020f0eff */
[----:B------:R-:W-:Y:S02]  /*79b0*/  IADD3 R170, P4, R7, R181, RZ ;  /* 0x000000b507aa7210 */ /* 0x000fe40007f9e0ff */
[-C--:B------:R-:W-:Y:S02]  /*79c0*/  LEA.HI.X.SX32 R155, R169, R11.reuse, 0x1, P3 ;  /* 0x0000000ba99b7211 */ /* 0x080fe400018f0eff */
[----:B------:R-:W-:Y:S02]  /*79d0*/  LEA.HI.X.SX32 R169, R181, R11, 0x1, P4 ;  /* 0x0000000bb5a97211 */ /* 0x000fe400020f0eff */
[----:B------:R-:W3:Y:S01]  /*79e0*/  LDL.LU R181, [R1] ;  /* 0x0000000001b57983 */ /* 0x000ee20000300800 */
[----:B------:R-:W-:Y:S02]  /*79f0*/  LEA.HI.X.SX32 R214, R214, R22, 0x1, P1 ;  /* 0x00000016d6d67211 */ /* 0x000fe400008f0eff */
[----:B------:R-:W-:Y:S02]  /*7a00*/  IADD3 R203, P1, R7, R204, RZ ;  /* 0x000000cc07cb7210 */ /* 0x000fe40007f3e0ff */
[----:B------:R-:W-:-:S02]  /*7a10*/  LEA.HI.X.SX32 R216, R216, R22, 0x1, P0 ;  /* 0x00000016d8d87211 */ /* 0x000fc400000f0eff */
[----:B------:R-:W-:Y:S02]  /*7a20*/  LEA.HI.X.SX32 R212, R212, R22, 0x1, P2 ;  /* 0x00000016d4d47211 */ /* 0x000fe400010f0eff */
[C---:B------:R-:W-:Y:S02]  /*7a30*/  IADD3 R205, P0, R7.reuse, R206, RZ ;  /* 0x000000ce07cd7210 */ /* 0x040fe40007f1e0ff */
[C---:B------:R-:W-:Y:S02]  /*7a40*/  IADD3 R201, P2, R7.reuse, R202, RZ ;  /* 0x000000ca07c97210 */ /* 0x040fe40007f5e0ff */
[-C--:B------:R-:W-:Y:S02]  /*7a50*/  LEA.HI.X.SX32 R204, R204, R11.reuse, 0x1, P1 ;  /* 0x0000000bcccc7211 */ /* 0x080fe400008f0eff */
[----:B------:R-:W-:Y:S02]  /*7a60*/  IADD3 R189, P1, R7, R192, RZ ;  /* 0x000000c007bd7210 */ /* 0x000fe40007f3e0ff */
[----:B------:R-:W-:-:S02]  /*7a70*/  LEA.HI.X.SX32 R206, R206, R11, 0x1, P0 ;  /* 0x0000000bcece7211 */ /* 0x000fc400000f0eff */
[-C--:B------:R-:W-:Y:S02]  /*7a80*/  LEA.HI.X.SX32 R202, R202, R11.reuse, 0x1, P2 ;  /* 0x0000000bcaca7211 */ /* 0x080fe400010f0eff */
[C---:B------:R-:W-:Y:S02]  /*7a90*/  IADD3 R193, P0, R7.reuse, R194, RZ ;  /* 0x000000c207c17210 */ /* 0x040fe40007f1e0ff */
[C---:B------:R-:W-:Y:S02]  /*7aa0*/  IADD3 R14, P2, R7.reuse, R162, RZ ;  /* 0x000000a2070e7210 */ /* 0x040fe40007f5e0ff */
[----:B------:R-:W-:Y:S02]  /*7ab0*/  LEA.HI.X.SX32 R192, R192, R11, 0x1, P1 ;  /* 0x0000000bc0c07211 */ /* 0x000fe400008f0eff */
[----:B------:R-:W-:Y:S02]  /*7ac0*/  IADD3 R152, P1, R7, R167, RZ ;  /* 0x000000a707987210 */ /* 0x000fe40007f3e0ff */
[----:B------:R-:W-:-:S02]  /*7ad0*/  LEA.HI.X.SX32 R220, R220, R22, 0x1, P5 ;  /* 0x00000016dcdc7211 */ /* 0x000fc400028f0eff */
[----:B------:R-:W-:Y:S02]  /*7ae0*/  LEA.HI.X.SX32 R218, R218, R22, 0x1, P6 ;  /* 0x00000016dada7211 */ /* 0x000fe400030f0eff */
[-C--:B------:R-:W-:Y:S02]  /*7af0*/  LEA.HI.X.SX32 R194, R194, R11.reuse, 0x1, P0 ;  /* 0x0000000bc2c27211 */ /* 0x080fe400000f0eff */
[-C--:B------:R-:W-:Y:S02]  /*7b00*/  LEA.HI.X.SX32 R13, R162, R11.reuse, 0x1, P2 ;  /* 0x0000000ba20d7211 */ /* 0x080fe400010f0eff */
[C---:B------:R-:W-:Y:S02]  /*7b10*/  IADD3 R22, P0, R7.reuse, R166, RZ ;  /* 0x000000a607167210 */ /* 0x040fe40007f1e0ff */
[----:B------:R-:W-:Y:S02]  /*7b20*/  IADD3 R154, P2, R7, R168, RZ ;  /* 0x000000a8079a7210 */ /* 0x000fe40007f5e0ff */
[----:B------:R-:W-:-:S02]  /*7b30*/  LEA.HI.X.SX32 R23, R167, R11, 0x1, P1 ;  /* 0x0000000ba7177211 */ /* 0x000fc400008f0eff */
[C---:B------:R-:W-:Y:S02]  /*7b40*/  IADD3 R164, P1, R7.reuse, R163, RZ ;  /* 0x000000a307a47210 */ /* 0x040fe40007f3e0ff */
[-C--:B------:R-:W-:Y:S02]  /*7b50*/  LEA.HI.X.SX32 R21, R166, R11.reuse, 0x1, P0 ;  /* 0x0000000ba6157211 */ /* 0x080fe400000f0eff */
[----:B------:R-:W-:Y:S02]  /*7b60*/  LEA.HI.X.SX32 R153, R168, R11, 0x1, P2 ;  /* 0x0000000ba8997211 */ /* 0x000fe400010f0eff */
[----:B------:R-:W-:Y:S02]  /*7b70*/  IADD3 R166, P2, R7, R175, RZ ;  /* 0x000000af07a67210 */ /* 0x000fe40007f5e0ff */
[----:B------:R-:W-:Y:S02]  /*7b80*/  LEA.HI.X.SX32 R163, R163, R11, 0x1, P1 ;  /* 0x0000000ba3a37211 */ /* 0x000fe400008f0eff */
[----:B------:R-:W-:-:S02]  /*7b90*/  IADD3 R176, P1, R7, R191, RZ ;  /* 0x000000bf07b07210 */ /* 0x000fc40007f3e0ff */
[----:B------:R-:W-:Y:S02]  /*7ba0*/  LEA.HI.X.SX32 R165, R175, R11, 0x1, P2 ;  /* 0x0000000bafa57211 */ /* 0x000fe400010f0eff */
[----:B------:R-:W-:Y:S02]  /*7bb0*/  IADD3 R168, P3, R7, R177, RZ ;  /* 0x000000b107a87210 */ /* 0x000fe40007f7e0ff */
[-C--:B------:R-:W-:Y:S02]  /*7bc0*/  LEA.HI.X.SX32 R175, R191, R11.reuse, 0x1, P1 ;  /* 0x0000000bbfaf7211 */ /* 0x080fe400008f0eff */
[----:B------:R-:W-:Y:S02]  /*7bd0*/  IADD3 R178, P2, R7, R222, RZ ;  /* 0x000000de07b27210 */ /* 0x000fe40007f5e0ff */
[----:B------:R-:W-:Y:S02]  /*7be0*/  SHF.L.U64.HI R191, R85, 0x2, R86 ;  /* 0x0000000255bf7819 */ /* 0x000fe40000010256 */
[----:B------:R-:W-:-:S02]  /*7bf0*/  LEA.HI.X.SX32 R167, R177, R11, 0x1, P3 ;  /* 0x0000000bb1a77211 */ /* 0x000fc400018f0eff */
[----:B------:R-:W-:Y:S01]  /*7c00*/  LEA.HI.X.SX32 R177, R222, R11, 0x1, P2 ;  /* 0x0000000bdeb17211 */ /* 0x000fe200010f0eff */
[----:B------:R-:W-:Y:S01]  /*7c10*/  IMAD.SHL.U32 R222, R85, 0x4, RZ ;  /* 0x0000000455de7824 */ /* 0x000fe200078e00ff */
[----:B------:R4:W-:Y:S04]  /*7c20*/  STL [R1+0x48], R191 ;  /* 0x000048bf01007387 */ /* 0x0009e80000100800 */
[----:B------:R5:W-:Y:S01]  /*7c30*/  STL [R1+0x44], R222 ;  /* 0x000044de01007387 */ /* 0x000be20000100800 */
[C---:B----4-:R-:W-:Y:S01]  /*7c40*/  SHF.L.U64.HI R191, R83.reuse, 0x2, R84 ;  /* 0x0000000253bf7819 */ /* 0x050fe20000010254 */
[----:B-----5:R-:W-:-:S04]  /*7c50*/  IMAD.SHL.U32 R222, R83, 0x4, RZ ;  /* 0x0000000453de7824 */ /* 0x020fc800078e00ff */
[----:B------:R4:W-:Y:S04]  /*7c60*/  STL [R1+0x40], R191 ;  /* 0x000040bf01007387 */ /* 0x0009e80000100800 */
[----:B------:R5:W-:Y:S01]  /*7c70*/  STL [R1+0x3c], R222 ;  /* 0x00003cde01007387 */ /* 0x000be20000100800 */
[C---:B----4-:R-:W-:Y:S01]  /*7c80*/  SHF.L.U64.HI R191, R81.reuse, 0x2, R82 ;  /* 0x0000000251bf7819 */ /* 0x050fe20000010252 */
[----:B-----5:R-:W-:-:S04]  /*7c90*/  IMAD.SHL.U32 R222, R81, 0x4, RZ ;  /* 0x0000000451de7824 */ /* 0x020fc800078e00ff */
[----:B------:R4:W-:Y:S01]  /*7ca0*/  STL [R1+0x38], R191 ;  /* 0x000038bf01007387 */ /* 0x0009e20000100800 */
[----:B------:R-:W-:-:S03]  /*7cb0*/  IADD3 R162, P0, R7, R173, RZ ;  /* 0x000000ad07a27210 */ /* 0x000fc60007f1e0ff */
[----:B------:R5:W-:Y:S01]  /*7cc0*/  STL [R1+0x34], R222 ;  /* 0x000034de01007387 */ /* 0x000be20000100800 */
[C---:B----4-:R-:W-:Y:S01]  /*7cd0*/  SHF.L.U64.HI R191, R79.reuse, 0x2, R80 ;  /* 0x000000024fbf7819 */ /* 0x050fe20000010250 */
[----:B-----5:R-:W-:-:S04]  /*7ce0*/  IMAD.SHL.U32 R222, R79, 0x4, RZ ;  /* 0x000000044fde7824 */ /* 0x020fc800078e00ff */
[----:B------:R4:W-:Y:S01]  /*7cf0*/  STL [R1+0x30], R191 ;  /* 0x000030bf01007387 */ /* 0x0009e20000100800 */
[----:B------:R-:W-:Y:S02]  /*7d00*/  IADD3 R186, P5, R7, R8, RZ ;  /* 0x0000000807ba7210 */ /* 0x000fe40007fbe0ff */
[-C--:B------:R-:W-:Y:S01]  /*7d10*/  LEA.HI.X.SX32 R161, R173, R11.reuse, 0x1, P0 ;  /* 0x0000000bada17211 */ /* 0x080fe200000f0eff */
[----:B------:R5:W-:Y:S01]  /*7d20*/  STL [R1+0x2c], R222 ;  /* 0x00002cde01007387 */ /* 0x000be20000100800 */
[----:B------:R-:W-:Y:S02]  /*7d30*/  IADD3 R174, P0, R7, R188, RZ ;  /* 0x000000bc07ae7210 */ /* 0x000fe40007f1e0ff */
[C---:B----4-:R-:W-:Y:S02]  /*7d40*/  SHF.L.U64.HI R191, R77.reuse, 0x2, R78 ;  /* 0x000000024dbf7819 */ /* 0x050fe4000001024e */
[----:B------:R-:W-:Y:S01]  /*7d50*/  LEA.HI.X.SX32 R185, R8, R11, 0x1, P5 ;  /* 0x0000000b08b97211 */ /* 0x000fe200028f0eff */
[----:B-----5:R-:W-:-:S02]  /*7d60*/  IMAD.SHL.U32 R222, R77, 0x4, RZ ;  /* 0x000000044dde7824 */ /* 0x020fc400078e00ff */
[----:B------:R4:W-:Y:S01]  /*7d70*/  STL [R1+0x28], R191 ;  /* 0x000028bf01007387 */ /* 0x0009e20000100800 */
[----:B------:R-:W5:Y:S01]  /*7d80*/  LDC.64 R8, c[0x0][0x218] ;  /* 0x00008600ff087b82 */ /* 0x000f620000000a00 */
[----:B------:R-:W-:Y:S02]  /*7d90*/  LEA.HI.X.SX32 R173, R188, R11, 0x1, P0 ;  /* 0x0000000bbcad7211 */ /* 0x000fe400000f0eff */
[----:B------:R-:W-:Y:S01]  /*7da0*/  IADD3 R195, P5, R7, R196, RZ ;  /* 0x000000c407c37210 */ /* 0x000fe20007fbe0ff */
[----:B------:R1:W-:Y:S04]  /*7db0*/  STL [R1+0x24], R222 ;  /* 0x000024de01007387 */ /* 0x0003e80000100800 */
[----:B------:R-:W5:Y:S01]  /*7dc0*/  LDC R188, c[0x0][0x230] ;  /* 0x00008c00ffbc7b82 */ /* 0x000f620000000800 */
[----:B----4-:R-:W-:-:S02]  /*7dd0*/  SHF.L.U64.HI R191, R75, 0x2, R76 ;  /* 0x000000024bbf7819 */ /* 0x010fc4000001024c */
[----:B------:R-:W-:Y:S01]  /*7de0*/  LEA.HI.X.SX32 R196, R196, R11, 0x1, P5 ;  /* 0x0000000bc4c47211 */ /* 0x000fe200028f0eff */
[----:B-1----:R-:W-:Y:S02]  /*7df0*/  IMAD.SHL.U32 R222, R75, 0x4, RZ ;  /* 0x000000044bde7824 */ /* 0x002fe400078e00ff */
[----:B------:R1:W-:Y:S01]  /*7e00*/  STL [R1+0x20], R191 ;  /* 0x000020bf01007387 */ /* 0x0003e20000100800 */
[----:B------:R-:W-:-:S03]  /*7e10*/  IADD3 R20, P5, R7, R19, RZ ;  /* 0x0000001307147210 */ /* 0x000fc60007fbe0ff */
[----:B------:R4:W-:Y:S01]  /*7e20*/  STL [R1+0x1c], R222 ;  /* 0x00001cde01007387 */ /* 0x0009e20000100800 */
[----:B------:R-:W-:Y:S02]  /*7e30*/  LEA.HI.X.SX32 R19, R19, R11, 0x1, P5 ;  /* 0x0000000b13137211 */ /* 0x000fe400028f0eff */
[----:B-1----:R-:W-:Y:S02]  /*7e40*/  SHF.L.U64.HI R191, R73, 0x2, R74 ;  /* 0x0000000249bf7819 */ /* 0x002fe4000001024a */
[----:B------:R-:W-:Y:S01]  /*7e50*/  IADD3 R160, P5, R7, R171, RZ ;  /* 0x000000ab07a07210 */ /* 0x000fe20007fbe0ff */
[----:B----4-:R-:W-:Y:S02]  /*7e60*/  IMAD.SHL.U32 R222, R73, 0x4, RZ ;  /* 0x0000000449de7824 */ /* 0x010fe400078e00ff */
[----:B------:R1:W-:Y:S01]  /*7e70*/  STL [R1+0x18], R191 ;  /* 0x000018bf01007387 */ /* 0x0003e20000100800 */
[----:B------:R-:W-:Y:S02]  /*7e80*/  LEA.HI.X.SX32 R159, R171, R11, 0x1, P5 ;  /* 0x0000000bab9f7211 */ /* 0x000fe400028f0eff */
[----:B------:R-:W-:Y:S01]  /*7e90*/  IADD3 R172, P5, R7, R183, RZ ;  /* 0x000000b707ac7210 */ /* 0x000fe20007fbe0ff */
[----:B------:R4:W-:Y:S01]  /*7ea0*/  STL [R1+0x14], R222 ;  /* 0x000014de01007387 */ /* 0x0009e20000100800 */
[----:B-1----:R-:W-:-:S02]  /*7eb0*/  SHF.L.U64.HI R191, R71, 0x2, R72 ;  /* 0x0000000247bf7819 */ /* 0x002fc40000010248 */
[----:B------:R-:W-:Y:S01]  /*7ec0*/  SHF.R.S32.HI R10, RZ, 0x1f, R187 ;  /* 0x0000001fff0a7819 */ /* 0x000fe200000114bb */
[----:B----4-:R-:W-:Y:S02]  /*7ed0*/  IMAD.SHL.U32 R222, R71, 0x4, RZ ;  /* 0x0000000447de7824 */ /* 0x010fe400078e00ff */
[----:B------:R1:W-:Y:S01]  /*7ee0*/  STL [R1+0x10], R191 ;  /* 0x000010bf01007387 */ /* 0x0003e20000100800 */
[----:B------:R-:W-:Y:S02]  /*7ef0*/  SHF.R.S32.HI R87, RZ, 0x1f, R6 ;  /* 0x0000001fff577819 */ /* 0x000fe40000011406 */
[----:B------:R-:W-:Y:S01]  /*7f00*/  LEA.HI.X.SX32 R171, R183, R11, 0x1, P5 ;  /* 0x0000000bb7ab7211 */ /* 0x000fe200028f0eff */
[----:B------:R4:W-:Y:S01]  /*7f10*/  STL [R1+0xc], R222 ;  /* 0x00000cde01007387 */ /* 0x0009e20000100800 */
[----:B------:R-:W-:Y:S02]  /*7f20*/  SHF.R.S32.HI R190, RZ, 0x1f, R5 ;  /* 0x0000001fffbe7819 */ /* 0x000fe40000011405 */
[----:B-1----:R-:W-:-:S02]  /*7f30*/  SHF.L.U64.HI R191, R69, 0x2, R70 ;  /* 0x0000000245bf7819 */ /* 0x002fc40000010246 */
[----:B------:R-:W-:Y:S02]  /*7f40*/  IADD3 R180, P3, R7, R179, RZ ;  /* 0x000000b307b47210 */ /* 0x000fe40007f7e0ff */
[----:B------:R-:W-:Y:S01]  /*7f50*/  LEA.HI R187, R10, R187, RZ, 0x5 ;  /* 0x000000bb0abb7211 */ /* 0x000fe200078f28ff */
[----:B----4-:R-:W-:Y:S01]  /*7f60*/  IMAD.SHL.U32 R222, R69, 0x4, RZ ;  /* 0x0000000445de7824 */ /* 0x010fe200078e00ff */
[----:B--2---:R-:W-:Y:S01]  /*7f70*/  IADD3 R184, P5, R7, R12, RZ ;  /* 0x0000000c07b87210 */ /* 0x004fe20007fbe0ff */
[----:B------:R1:W-:Y:S01]  /*7f80*/  STL [R1+0x8], R191 ;  /* 0x000008bf01007387 */ /* 0x0003e20000100800 */
[----:B------:R-:W-:Y:S01]  /*7f90*/  IMAD R27, R87, 0x14, RZ ;  /* 0x00000014571b7824 */ /* 0x000fe200078e02ff */
[-C--:B------:R-:W-:Y:S01]  /*7fa0*/  LEA.HI.X.SX32 R179, R179, R11.reuse, 0x1, P3 ;  /* 0x0000000bb3b37211 */ /* 0x080fe200018f0eff */
[----:B-----5:R-:W-:Y:S01]  /*7fb0*/  IMAD.WIDE.U32 R8, R6, 0x14, R8 ;  /* 0x0000001406087825 */ /* 0x020fe200078e0008 */
[----:B------:R-:W-:Y:S02]  /*7fc0*/  LEA.HI.X.SX32 R183, R12, R11, 0x1, P5 ;  /* 0x0000000b0cb77211 */ /* 0x000fe400028f0eff */
[----:B------:R-:W-:Y:S01]  /*7fd0*/  SHF.R.S32.HI R187, RZ, 0x5, R187 ;  /* 0x00000005ffbb7819 */ /* 0x000fe200000114bb */
[----:B------:R-:W-:Y:S01]  /*7fe0*/  IMAD R29, R190, 0x14, RZ ;  /* 0x00000014be1d7824 */ /* 0x000fe200078e02ff */
[----:B-1----:R-:W-:Y:S01]  /*7ff0*/  SHF.L.U64.HI R191, R252, 0x2, R68 ;  /* 0x00000002fcbf7819 */ /* 0x002fe20000010244 */
[----:B------:R-:W-:Y:S01]  /*8000*/  IMAD.WIDE.U32 R24, R5, 0x14, R24 ;  /* 0x0000001405187825 */ /* 0x000fe200078e0018 */
[----:B------:R-:W-:Y:S03]  /*8010*/  STL [R1+0x4], R222 ;  /* 0x000004de01007387 */ /* 0x000fe60000100800 */
[----:B------:R-:W-:Y:S01]  /*8020*/  VIADD R188, R188, 0xffffff60 ;  /* 0xffffff60bcbc7836 */ /* 0x000fe20000000000 */
[----:B------:R1:W-:Y:S01]  /*8030*/  STL [R1], R191 ;  /* 0x000000bf01007387 */ /* 0x0003e20000100800 */
[----:B------:R-:W-:Y:S01]  /*8040*/  IMAD.MOV.U32 R12, RZ, RZ, R8 ;  /* 0x000000ffff0c7224 */ /* 0x000fe200078e0008 */
[----:B------:R-:W-:Y:S01]  /*8050*/  SHF.L.U64.HI R251, R250, 0x2, R251 ;  /* 0x00000002fafb7819 */ /* 0x000fe200000102fb */
[----:B------:R-:W-:Y:S01]  /*8060*/  IMAD.IADD R8, R25, 0x1, R29 ;  /* 0x0000000119087824 */ /* 0x000fe200078e021d */
[----:B------:R-:W-:Y:S01]  /*8070*/  SHF.L.U64.HI R249, R248, 0x2, R249 ;  /* 0x00000002f8f97819 */ /* 0x000fe200000102f9 */
[----:B------:R-:W-:Y:S01]  /*8080*/  IMAD.MOV.U32 R10, RZ, RZ, R188 ;  /* 0x000000ffff0a7224 */ /* 0x000fe200078e00bc */
[----:B------:R-:W-:Y:S01]  /*8090*/  SHF.L.U64.HI R247, R246, 0x2, R247 ;  /* 0x00000002f6f77819 */ /* 0x000fe200000102f7 */
[----:B------:R-:W-:Y:S01]  /*80a0*/  IMAD.MOV.U32 R188, RZ, RZ, RZ ;  /* 0x000000ffffbc7224 */ /* 0x000fe200078e00ff */
[----:B------:R-:W-:-:S02]  /*80b0*/  SHF.L.U64.HI R245, R244, 0x2, R245 ;  /* 0x00000002f4f57819 */ /* 0x000fc400000102f5 */
[----:B------:R-:W-:Y:S02]  /*80c0*/  CS2R R88, SRZ ;  /* 0x0000000000587805 */ /* 0x000fe4000001ff00 */
[----:B------:R-:W-:Y:S02]  /*80d0*/  SHF.L.U64.HI R243, R242, 0x2, R243 ;  /* 0x00000002f2f37819 */ /* 0x000fe400000102f3 */
[----:B------:R-:W-:Y:S02]  /*80e0*/  CS2R R90, SRZ ;  /* 0x00000000005a7805 */ /* 0x000fe4000001ff00 */
[----:B------:R-:W-:Y:S02]  /*80f0*/  SHF.L.U64.HI R241, R240, 0x2, R241 ;  /* 0x00000002f0f17819 */ /* 0x000fe400000102f1 */
[----:B------:R-:W-:Y:S02]  /*8100*/  CS2R R92, SRZ ;  /* 0x00000000005c7805 */ /* 0x000fe4000001ff00 */
        /* <DEDUP_REMOVED lines=71> */
[C---:B---3--:R-:W-:Y:S02]  /*8580*/  IADD3 R182, P4, R7.reuse, R181, RZ ;  /* 0x000000b507b67210 */ /* 0x048fe40007f9e0ff */
[----:B------:R-:W-:-:S02]  /*8590*/  SHF.L.U64.HI R7, R7, 0x2, R11 ;  /* 0x0000000207077819 */ /* 0x000fc4000001020b */
[----:B------:R-:W-:Y:S01]  /*85a0*/  LEA.HI.X.SX32 R181, R181, R11, 0x1, P4 ;  /* 0x0000000bb5b57211 */ /* 0x000fe200020f0eff */
[----:B------:R-:W-:Y:S01]  /*85b0*/  IMAD.IADD R11, R9, 0x1, R27 ;  /* 0x00000001090b7824 */ /* 0x000fe200078e021b */
[----:B------:R-:W-:Y:S01]  /*85c0*/  SHF.L.U64.HI R165, R166, 0x2, R165 ;  /* 0x00000002a6a57819 */ /* 0x000fe200000102a5 */
[----:B------:R-:W-:Y:S01]  /*85d0*/  IMAD.MOV.U32 R9, RZ, RZ, R24 ;  /* 0x000000ffff097224 */ /* 0x000fe200078e0018 */
[----:B------:R-:W-:Y:S02]  /*85e0*/  SHF.L.U64.HI R167, R168, 0x2, R167 ;  /* 0x00000002a8a77819 */ /* 0x000fe400000102a7 */
[----:B------:R-:W-:Y:S02]  /*85f0*/  CS2R R24, SRZ ;  /* 0x0000000000187805 */ /* 0x000fe4000001ff00 */
[----:B------:R-:W-:Y:S02]  /*8600*/  SHF.L.U64.HI R169, R170, 0x2, R169 ;  /* 0x00000002aaa97819 */ /* 0x000fe400000102a9 */
[----:B------:R-:W-:-:S02]  /*8610*/  CS2R R26, SRZ ;  /* 0x00000000001a7805 */ /* 0x000fc4000001ff00 */
[----:B------:R-:W-:Y:S02]  /*8620*/  SHF.L.U64.HI R171, R172, 0x2, R171 ;  /* 0x00000002acab7819 */ /* 0x000fe400000102ab */
[----:B------:R-:W-:Y:S02]  /*8630*/  CS2R R40, SRZ ;  /* 0x0000000000287805 */ /* 0x000fe4000001ff00 */
        /* <DEDUP_REMOVED lines=14> */
[----:B-1----:R-:W-:Y:S02]  /*8720*/  SHF.L.U64.HI R191, R6, 0x2, R87 ;  /* 0x0000000206bf7819 */ /* 0x002fe40000010257 */
[----:B------:R-:W-:-:S02]  /*8730*/  CS2R R56, SRZ ;  /* 0x0000000000387805 */ /* 0x000fc4000001ff00 */
[----:B------:R-:W-:Y:S02]  /*8740*/  SHF.L.U64.HI R190, R5, 0x2, R190 ;  /* 0x0000000205be7819 */ /* 0x000fe400000102be */
[----:B------:R-:W-:Y:S02]  /*8750*/  CS2R R58, SRZ ;  /* 0x00000000003a7805 */ /* 0x000fe4000001ff00 */
[----:B------:R-:W-:Y:S02]  /*8760*/  CS2R R60, SRZ ;  /* 0x00000000003c7805 */ /* 0x000fe4000001ff00 */
[----:B------:R-:W-:Y:S02]  /*8770*/  CS2R R62, SRZ ;  /* 0x00000000003e7805 */ /* 0x000fe4000001ff00 */
[----:B------:R-:W-:Y:S02]  /*8780*/  CS2R R64, SRZ ;  /* 0x0000000000407805 */ /* 0x000fe4000001ff00 */
[----:B------:R-:W-:Y:S01]  /*8790*/  CS2R R66, SRZ ;  /* 0x0000000000427805 */ /* 0x000fe2000001ff00 */
[----:B------:R-:W-:Y:S01]  /*87a0*/  IMAD.SHL.U32 R252, R252, 0x4, RZ ;  /* 0x00000004fcfc7824 */ /* 0x000fe200078e00ff */
        /* <DEDUP_REMOVED lines=19> */
[----:B------:R-:W-:-:S02]  /*88e0*/  IMAD.SHL.U32 R232, R232, 0x4, RZ ;  /* 0x00000004e8e87824 */ /* 0x000fc400078e00ff */
[----:B------:R-:W-:Y:S02]  /*88f0*/  IMAD.SHL.U32 R230, R230, 0x4, RZ ;  /* 0x00000004e6e67824 */ /* 0x000fe400078e00ff */
[----:B------:R-:W-:Y:S02]  /*8900*/  IMAD.SHL.U32 R228, R228, 0x4, RZ ;  /* 0x00000004e4e47824 */ /* 0x000fe400078e00ff */
[----:B------:R-:W-:Y:S02]  /*8910*/  IMAD.SHL.U32 R226, R226, 0x4, RZ ;  /* 0x00000004e2e27824 */ /* 0x000fe400078e00ff */
[----:B------:R-:W-:Y:S02]  /*8920*/  IMAD.SHL.U32 R224, R224, 0x4, RZ ;  /* 0x00000004e0e07824 */ /* 0x000fe400078e00ff */
[----:B------:R-:W-:Y:S02]  /*8930*/  IMAD.SHL.U32 R221, R221, 0x4, RZ ;  /* 0x00000004dddd7824 */ /* 0x000fe400078e00ff */
        /* <DEDUP_REMOVED lines=38> */
[----:B------:R-:W-:Y:S01]  /*8ba0*/  VIADD R190, R187, 0xfffffffb ;  /* 0xfffffffbbbbe7836 */ /* 0x000fe20000000000 */
[----:B------:R-:W-:Y:S01]  /*8bb0*/  UMOV UR13, 0x4 ;  /* 0x00000004000d7882 */ /* 0x000fe20000000000 */
[----:B------:R-:W-:-:S05]  /*8bc0*/  UMOV UR14, 0xffffffff ;  /* 0xffffffff000e7882 */ /* 0x000fca0000000000 */
.L_x_1:
[----:B------:R-:W-:Y:S01]  /*8bd0*/  UIADD3 UR14, UR14, 0x1, URZ ;  /* 0x000000010e0e7890 */ /* 0x000fe2000fffe03f */
[----:B------:R-:W-:-:S04]  /*8be0*/  DEPBAR.LE SB0, 0x8 ;  /* 0x000082000000791a */ /* 0x000fc80000000000 */
[----:B------:R-:W-:Y:S01]  /*8bf0*/  BAR.SYNC.DEFER_BLOCKING 0x0 ;  /* 0x0000000000007b1d */ /* 0x000fe20000010000 */
[----:B------:R-:W-:Y:S01]  /*8c00*/  UISETP.GT.AND UP0, UPT, UR14, 0x5, UPT ;  /* 0x000000050e00788c */ /* 0x000fe2000bf04270 */
[----:B------:R-:W-:Y:S01]  /*8c10*/  VIADD R190, R187, 0xfffffffb ;  /* 0xfffffffbbbbe7836 */ /* 0x000fe20000000000 */
[----:B------:R-:W-:Y:S01]  /*8c20*/  ISETP.GT.AND P1, PT, R10, RZ, PT ;  /* 0x000000ff0a00720c */ /* 0x000fe20003f24270 */
[----:B------:R-:W-:Y:S02]  /*8c30*/  UIADD3 UR13, UR13, 0x1, URZ ;  /* 0x000000010d0d7890 */ /* 0x000fe4000fffe03f */
[----:B------:R-:W-:Y:S01]  /*8c40*/  USEL UR14, UR14, URZ, !UP0 ;  /* 0x0000003f0e0e7287 */ /* 0x000fe2000c000000 */
[----:B------:R-:W-:Y:S01]  /*8c50*/  ISETP.GE.AND P0, PT, R188, R190, PT ;  /* 0x000000bebc00720c */ /* 0x000fe20003f06270 */
[----:B------:R-:W-:Y:S01]  /*8c60*/  UMOV UR7, 0x40000040 ;  /* 0x4000004000077882 */ /* 0x000fe20000000000 */
[----:B------:R-:W-:Y:S01]  /*8c70*/  SEL R190, RZ, 0x4, !P1 ;  /* 0x00000004ffbe7807 */ /* 0x000fe20004800000 */
[----:B------:R-:W-:-:S03]  /*8c80*/  ULEA UR4, UR14, UR12, 0xe ;  /* 0x0000000c0e047291 */ /* 0x000fc6000f8e703f */
[----:B------:R-:W-:Y:S01]  /*8c90*/  SEL R190, R190, RZ, !P0 ;  /* 0x000000ffbebe7207 */ /* 0x000fe20004000000 */
[----:B------:R-:W-:Y:S02]  /*8ca0*/  UIADD3 UR5, UR4, 0x18000, URZ ;  /* 0x0001800004057890 */ /* 0x000fe4000fffe03f */
[----:B------:R-:W-:Y:S01]  /*8cb0*/  USHF.R.U32.HI UR4, URZ, 0x4, UR4 ;  /* 0x000000043f047899 */ /* 0x000fe20008011604 */
[----:B------:R-:W-:Y:S01]  /*8cc0*/  ISETP.NE.U32.AND P1, PT, R190, RZ, PT ;  /* 0x000000ffbe00720c */ /* 0x000fe20003f25070 */
[----:B------:R-:W-:Y:S01]  /*8cd0*/  USHF.R.U32.HI UR5, URZ, 0x4, UR5 ;  /* 0x000000043f057899 */ /* 0x000fe20008011605 */
[----:B------:R-:W-:Y:S01]  /*8ce0*/  IADD3 R190, P2, R9, R4, RZ ;  /* 0x0000000409be7210 */ /* 0x000fe20007f5e0ff */
[----:B------:R-:W-:Y:S02]  /*8cf0*/  USGXT.U32 UR4, UR4, 0xe ;  /* 0x0000000e0404789a */ /* 0x000fe40008000000 */
[----:B------:R-:W-:Y:S01]  /*8d00*/  USGXT.U32 UR6, UR5, 0xe ;  /* 0x0000000e0506789a */ /* 0x000fe20008000000 */
[----:B------:R-:W-:-:S02]  /*8d10*/  WARPGROUP.ARRIVE ;  /* 0x00000000000079c5 */ /* 0x000fc40000000000 */
[----:B------:R-:W-:Y:S01]  /*8d20*/  UMOV UR5, 0x40000040 ;  /* 0x4000004000057882 */ /* 0x000fe20000000000 */
[----:B------:R-:W-:Y:S01]  /*8d30*/  UIADD3 UR8, UP0, UR4, 0x2, URZ ;  /* 0x0000000204087890 */ /* 0x000fe2000ff1e03f */
[----:B------:R-:W-:Y:S01]  /*8d40*/  IMAD.X R191, R8, 0x1, R7, P2 ;  /* 0x0000000108bf7824 */ /* 0x000fe200010e0607 */
[----:B------:R-:W-:-:S03]  /*8d50*/  UIADD3 UR10, UP1, UR6, 0x2, URZ ;  /* 0x00000002060a7890 */ /* 0x000fc6000ff3e03f */
[----:B------:R-:W-:Y:S01]  /*8d60*/  HGMMA.64x128x8.F32.TF32 R88, gdesc[UR4], R88 ;  /* 0x05e00000045879f0 */ /* 0x000fe20008702858 */
[----:B------:R-:W-:Y:S01]  /*8d70*/  UMOV UR4, URZ ;  /* 0x0000003f00047c82 */ /* 0x000fe20008000000 */
[----:B------:R-:W-:Y:S01]  /*8d80*/  UMOV UR5, URZ ;  /* 0x0000003f00057c82 */ /* 0x000fe20008000000 */
[----:B------:R-:W-:Y:S02]  /*8d90*/  UIADD3.X UR9, UR4, 0x40000040, URZ, UP0, !UPT ;  /* 0x4000004004097890 */ /* 0x000fe400087fe43f */
[----:B------:R-:W-:Y:S02]  /*8da0*/  UIADD3.X UR11, UR5, 0x40000040, URZ, UP1, !UPT ;  /* 0x40000040050b7890 */ /* 0x000fe40008ffe43f */
[----:B------:R-:W-:Y:S02]  /*8db0*/  UIADD3.64 UR20, UR8, 0x2, URZ ;  /* 0x0000000208147897 */ /* 0x000fe4000fffe03f */
[----:B------:R-:W-:Y:S02]  /*8dc0*/  UIADD3.64 UR22, UR10, 0x2, URZ ;  /* 0x000000020a167897 */ /* 0x000fe4000fffe03f */
[----:B------:R-:W-:-:S02]  /*8dd0*/  UIADD3.64 UR24, UR8, 0x4, URZ ;  /* 0x0000000408187897 */ /* 0x000fc4000fffe03f */
[----:B------:R-:W-:Y:S02]  /*8de0*/  UIADD3.64 UR26, UR10, 0x4, URZ ;  /* 0x000000040a1a7897 */ /* 0x000fe4000fffe03f */
[----:B------:R-:W-:Y:S02]  /*8df0*/  UIADD3.64 UR4, UR8, 0x1fe, URZ ;  /* 0x000001fe08047897 */ /* 0x000fe4000fffe03f */
[----:B------:R-:W-:-:S04]  /*8e00*/  UISETP.GT.AND UP0, UPT, UR13, 0x5, UPT ;  /* 0x000000050d00788c */ /* 0x000fc8000bf04270 */
[----:B------:R-:W-:Y:S01]  /*8e10*/  USEL UR13, UR13, URZ, !UP0 ;  /* 0x0000003f0d0d7287 */ /* 0x000fe2000c000000 */
[----:B------:R-:W-:-:S12]  /*8e20*/  HGMMA.64x128x8.F32.TF32 R88, gdesc[UR8], R88 ;  /* 0x05e00000085879f0 */ /* 0x000fd80008702858 */
[----:B------:R-:W-:Y:S01]  /*8e30*/  HGMMA.64x128x8.F32.TF32 R88, gdesc[UR20], R88 ;  /* 0x05e00000145879f0 */ /* 0x000fe20008702858 */
[----:B------:R-:W-:-:S11]  /*8e40*/  UIADD3.64 UR20, UR8, 0x202, URZ ;  /* 0x0000020208147897 */ /* 0x000fd6000fffe03f */
[----:B------:R-:W-:-:S12]  /*8e50*/  HGMMA.64x128x8.F32.TF32 R88, gdesc[UR24], R88 ;  /* 0x05e00000185879f0 */ /* 0x000fd80008702858 */
[----:B------:R-:W-:Y:S01]  /*8e60*/  HGMMA.64x128x8.F32.TF32 R24, gdesc[UR4], R24 ;  /* 0x05e00000041879f0 */ /* 0x000fe20008702818 */
[----:B------:R-:W-:Y:S01]  /*8e70*/  UIADD3.64 UR4, UR8, 0x200, URZ ;  /* 0x0000020008047897 */ /* 0x000fe2000fffe03f */
[----:B------:R-:W-:Y:S01]  /*8e80*/  UMOV UR6, UR10 ;  /* 0x0000000a00067c82 */ /* 0x000fe20008000000 */
[----:B------:R-:W-:-:S09]  /*8e90*/  UMOV UR7, UR11 ;  /* 0x0000000b00077c82 */ /* 0x000fd20008000000 */
[----:B------:R-:W-:Y:S01]  /*8ea0*/  HGMMA.64x128x8.F32.TF32 R24, gdesc[UR4], R24 ;  /* 0x05e00000041879f0 */ /* 0x000fe20008702818 */
[----:B------:R-:W-:Y:S01]  /*8eb0*/  UIADD3.64 UR4, UR8, 0x204, URZ ;  /* 0x0000020408047897 */ /* 0x000fe2000fffe03f */
[----:B------:R-:W-:Y:S01]  /*8ec0*/  UMOV UR6, UR26 ;  /* 0x0000001a00067c82 */ /* 0x000fe20008000000 */
[----:B------:R-:W-:-:S09]  /*8ed0*/  UMOV UR7, UR27 ;  /* 0x0000001b00077c82 */ /* 0x000fd20008000000 */
[----:B------:R-:W-:-:S12]  /*8ee0*/  HGMMA.64x128x8.F32.TF32 R24, gdesc[UR20], R24 ;  /* 0x05e00000141879f0 */ /* 0x000fd80008702818 */
[----:B------:R-:W-:Y:S01]  /*8ef0*/  HGMMA.64x128x8.F32.TF32 R24, gdesc[UR4], R24, gsb0 ;  /* 0x05e00000041879f0 */ /* 0x000fe20008002818 */
[----:B------:R-:W-:-:S06]  /*8f00*/  ULEA UR4, UR13, UR12, 0xe ;  /* 0x0000000c0d047291 */ /* 0x000fcc000f8e703f */
[----:B------:R-:W-:Y:S01]  /*8f10*/  VIADD R222, R3, UR4 ;  /* 0x0000000403de7c36 */ /* 0x000fe20008000000 */
[----:B------:R-:W-:Y:S02]  /*8f20*/  WARPGROUP.DEPBAR.LE gsb0, 0x1 ;  /* 0x00008000000079c5 */ /* 0x000fe40000010100 */
[----:B------:R-:W-:Y:S06]  /*8f30*/  BAR.SYNC.DEFER_BLOCKING 0x0 ;  /* 0x0000000000007b1d */ /* 0x000fec0000010000 */
[----:B------:R-:W-:Y:S01]  /*8f40*/  @!PT LDS RZ, [RZ] ;  /* 0x00000000fffff984 */ /* 0x000fe20000000800 */
[----:B------:R-:W-:Y:S01]  /*8f50*/  @!PT LDS RZ, [RZ] ;  /* 0x00000000fffff984 */ /* 0x000fe20000000800 */
[----:B------:R-:W-:Y:S01]  /*8f60*/  @!PT LDS RZ, [RZ] ;  /* 0x00000000fffff984 */ /* 0x000fe20000000800 */
[----:B------:R1:W-:Y:S01]  /*8f70*/  LDGSTS.E [R222], desc[UR16][R190.64], P1 ;  /* 0x00000000bede7fae */ /* 0x0003e20008921850 */
[----:B------:R-:W-:-:S04]  /*8f80*/  ISETP.GT.AND P1, PT, R10, 0x1, PT ;  /* 0x000000010a00780c */ /* 0x000fc80003f24270 */
[----:B-1----:R-:W-:-:S04]  /*8f90*/  SEL R190, RZ, 0x4, !P1 ;  /* 0x00000004ffbe7807 */ /* 0x002fc80004800000 */
[----:B------:R-:W-:-:S04]  /*8fa0*/  SEL R190, R190, RZ, !P0 ;  /* 0x000000ffbebe7207 */ /* 0x000fc80004000000 */
[----:B------:R-:W-:Y:S02]  /*8fb0*/  ISETP.NE.U32.AND P1, PT, R190, RZ, PT ;  /* 0x000000ffbe00720c */ /* 0x000fe40003f25070 */
[----:B------:R-:W-:-:S05]  /*8fc0*/  IADD3 R190, P2, R9, R186, RZ ;  /* 0x000000ba09be7210 */ /* 0x000fca0007f5e0ff */
[----:B------:R-:W-:-:S06]  /*8fd0*/  IMAD.X R191, R8, 0x1, R185, P2 ;  /* 0x0000000108bf7824 */ /* 0x000fcc00010e06b9 */
[----:B------:R1:W-:Y:S01]  /*8fe0*/  LDGSTS.E [R222+0x4], desc[UR16][R190.64], P1 ;  /* 0x00004000bede7fae */ /* 0x0003e20008921850 */
        /* <DEDUP_REMOVED lines=15> */
[----:B-1----:R-:W-:Y:S02]  /*90e0*/  SEL R190, RZ, 0x4, !P1 ;  /* 0x00000004ffbe7807 */ /* 0x002fe40004800000 */
[----:B------:R-:W-:Y:S02]  /*90f0*/  LOP3.LUT R222, R3, 0x10, RZ, 0x3c, !PT ;  /* 0x0000001003de7812 */ /* 0x000fe400078e3cff */
[----:B------:R-:W-:-:S03]  /*9100*/  SEL R190, R190, RZ, !P0 ;  /* 0x000000ffbebe7207 */ /* 0x000fc60004000000 */
[----:B------:R-:W-:Y:S01]  /*9110*/  VIADD R222, R222, UR4 ;  /* 0x00000004dede7c36 */ /* 0x000fe20008000000 */
[----:B------:R-:W-:Y:S02]  /*9120*/  ISETP.NE.U32.AND P1, PT, R190, RZ, PT ;  /* 0x000000ffbe00720c */ /* 0x000fe40003f25070 */
[----:B------:R-:W-:-:S05]  /*9130*/  IADD3 R190, P2, R9, R180, RZ ;  /* 0x000000b409be7210 */ /* 0x000fca0007f5e0ff */
[----:B------:R-:W-:-:S06]  /*9140*/  IMAD.X R191, R8, 0x1, R179, P2 ;  /* 0x0000000108bf7824 */ /* 0x000fcc00010e06b3 */
        /* <DEDUP_REMOVED lines=201> */
[----:B------:R1:W-:Y:S04]  /*9de0*/  LDGSTS.E [R222+0xc], desc[UR16][R190.64], P1 ;  /* 0x0000c000bede7fae */ /* 0x0003e80008921850 */
[----:B------:R-:W0:Y:S01]  /*9df0*/  LDGDEPBAR ;  /* 0x00000000000079af */ /* 0x000e220000000000 */
[----:B-1----:R-:W1:Y:S01]  /*9e00*/  S2R R191, SR_TID.X ;  /* 0x0000000000bf7919 */ /* 0x002e620000002100 */
[----:B------:R-:W-:Y:S01]  /*9e10*/  VIADD R222, R2, UR4 ;  /* 0x0000000402de7c36 */ /* 0x000fe20008000000 */
[----:B-1----:R-:W-:-:S04]  /*9e20*/  LOP3.LUT R191, R191, 0x1f, RZ, 0xc0, !PT ;  /* 0x0000001fbfbf7812 */ /* 0x002fc800078ec0ff */
[----:B------:R-:W-:-:S04]  /*9e30*/  ISETP.GE.AND P1, PT, R191, R10, PT ;  /* 0x0000000abf00720c */ /* 0x000fc80003f26270 */
[----:B------:R-:W-:-:S04]  /*9e40*/  SEL R190, RZ, 0x4, P1 ;  /* 0x00000004ffbe7807 */ /* 0x000fc80000800000 */
[----:B------:R-:W-:-:S04]  /*9e50*/  SEL R190, R190, RZ, !P0 ;  /* 0x000000ffbebe7207 */ /* 0x000fc80004000000 */
[----:B------:R-:W-:Y:S02]  /*9e60*/  ISETP.NE.U32.AND P0, PT, R190, RZ, PT ;  /* 0x000000ffbe00720c */ /* 0x000fe40003f05070 */
[----:B------:R-:W-:-:S05]  /*9e70*/  IADD3 R190, P1, R12, R207, RZ ;  /* 0x000000cf0cbe7210 */ /* 0x000fca0007f3e0ff */
[----:B------:R-:W-:-:S06]  /*9e80*/  IMAD.X R191, R11, 0x1, R208, P1 ;  /* 0x000000010bbf7824 */ /* 0x000fcc00008e06d0 */
[----:B------:R1:W-:Y:S02]  /*9e90*/  LDGSTS.E [R222+0x18000], desc[UR16][R190.64], P0 ;  /* 0x18000000bede7fae */ /* 0x0003e40008121850 */
[----:B-1----:R-:W-:-:S05]  /*9ea0*/  IADD3 R190, P1, R12, R211, RZ ;  /* 0x000000d30cbe7210 */ /* 0x002fca0007f3e0ff */
[----:B------:R-:W-:-:S05]  /*9eb0*/  IMAD.X R191, R11, 0x1, R212, P1 ;  /* 0x000000010bbf7824 */ /* 0x000fca00008e06d4 */
        /* <DEDUP_REMOVED lines=27> */
[----:B------:R1:W-:Y:S04]  /*a070*/  LDGSTS.E [R222+0x1a800], desc[UR16][R190.64], P0 ;  /* 0x1a800000bede7fae */ /* 0x0003e80008121850 */
[----:B------:R-:W2:Y:S01]  /*a080*/  LDL R191, [R1] ;  /* 0x0000000001bf7983 */ /* 0x000ea20000100800 */
[----:B-1----:R-:W-:-:S05]  /*a090*/  IADD3 R190, P1, R12, R252, RZ ;  /* 0x000000fc0cbe7210 */ /* 0x002fca0007f3e0ff */
[----:B--2---:R-:W-:-:S05]  /*a0a0*/  IMAD.X R191, R11, 0x1, R191, P1 ;  /* 0x000000010bbf7824 */ /* 0x004fca00008e06bf */
[----:B------:R1:W-:Y:S04]  /*a0b0*/  LDGSTS.E [R222+0x1ac00], desc[UR16][R190.64], P0 ;  /* 0x1ac00000bede7fae */ /* 0x0003e80008121850 */
[----:B------:R-:W1:Y:S02]  /*a0c0*/  LDL R191, [R1+0xc] ;  /* 0x00000c0001bf7983 */ /* 0x000e640000100800 */
[----:B-1----:R-:W-:Y:S02]  /*a0d0*/  IADD3 R190, P1, R12, R191, RZ ;  /* 0x000000bf0cbe7210 */ /* 0x002fe40007f3e0ff */
[----:B------:R-:W2:Y:S03]  /*a0e0*/  LDL R191, [R1+0x10] ;  /* 0x0000100001bf7983 */ /* 0x000ea60000100800 */
        /* <DEDUP_REMOVED lines=16> */
[----:B------:R1:W-:Y:S02]  /*a1f0*/  LDGSTS.E [R222+0x1bc00], desc[UR16][R190.64], P0 ;  /* 0x1bc00000bede7fae */ /* 0x0003e40008121850 */
[----:B-1----:R-:W-:Y:S02]  /*a200*/  LOP3.LUT R222, R2, 0x40, RZ, 0x3c, !PT ;  /* 0x0000004002de7812 */ /* 0x002fe400078e3cff */
[----:B------:R-:W-:-:S03]  /*a210*/  IADD3 R190, P1, R12, R209, RZ ;  /* 0x000000d10cbe7210 */ /* 0x000fc60007f3e0ff */
[----:B------:R-:W-:Y:S02]  /*a220*/  VIADD R222, R222, UR4 ;  /* 0x00000004dede7c36 */ /* 0x000fe40008000000 */
        /* <DEDUP_REMOVED lines=54> */
[----:B------:R-:W2:Y:S01]  /*a590*/  LDL R191, [R1+0x48] ;  /* 0x0000480001bf7983 */ /* 0x000ea20000100800 */
[----:B------:R-:W-:Y:S01]  /*a5a0*/  VIADD R188, R188, 0x1 ;  /* 0x00000001bcbc7836 */ /* 0x000fe20000000000 */
[----:B------:R-:W-:Y:S01]  /*a5b0*/  LEA R9, P2, R5, R9, 0x2 ;  /* 0x0000000905097211 */ /* 0x000fe200078410ff */
[----:B------:R-:W-:-:S02]  /*a5c0*/  VIADD R10, R10, 0xffffffe0 ;  /* 0xffffffe00a0a7836 */ /* 0x000fc40000000000 */
[----:B--2---:R-:W-:-:S05]  /*a5d0*/  IMAD.X R191, R11, 0x1, R191, P1 ;  /* 0x000000010bbf7824 */ /* 0x004fca00008e06bf */
[----:B------:R1:W-:Y:S01]  /*a5e0*/  LDGSTS.E [R222+0x1be00], desc[UR16][R190.64], P0 ;  /* 0x1be00000bede7fae */ /* 0x0003e20008121850 */
[----:B------:R-:W-:Y:S02]  /*a5f0*/  ISETP.NE.U32.AND P0, PT, R187, R188, PT ;  /* 0x000000bcbb00720c */ /* 0x000fe40003f05070 */
[C---:B------:R-:W-:Y:S01]  /*a600*/  LEA R12, P1, R6.reuse, R12, 0x2 ;  /* 0x0000000c060c7211 */ /* 0x040fe200078210ff */
[----:B------:R-:W0:Y:S01]  /*a610*/  LDGDEPBAR ;  /* 0x00000000000079af */ /* 0x000e220000000000 */
[----:B-1----:R-:W-:Y:S02]  /*a620*/  SHF.R.S32.HI R191, RZ, 0x1f, R5 ;  /* 0x0000001fffbf7819 */ /* 0x002fe40000011405 */
[----:B------:R-:W-:Y:S02]  /*a630*/  SHF.R.S32.HI R190, RZ, 0x1f, R6 ;  /* 0x0000001fffbe7819 */ /* 0x000fe40000011406 */
[----:B------:R-:W-:Y:S02]  /*a640*/  SHF.L.U64.HI R191, R5, 0x2, R191 ;  /* 0x0000000205bf7819 */ /* 0x000fe400000102bf */
[----:B------:R-:W-:-:S03]  /*a650*/  SHF.L.U64.HI R190, R6, 0x2, R190 ;  /* 0x0000000206be7819 */ /* 0x000fc600000102be */
[----:B------:R-:W-:Y:S02]  /*a660*/  IMAD.X R8, R8, 0x1, R191, P2 ;  /* 0x0000000108087824 */ /* 0x000fe400010e06bf */
[----:B------:R-:W-:Y:S01]  /*a670*/  IMAD.X R11, R11, 0x1, R190, P1 ;  /* 0x000000010b0b7824 */ /* 0x000fe200008e06be */
[----:B------:R-:W-:Y:S06]  /*a680*/  @P0 BRA `(.L_x_1) ;  /* 0xffffffe400500947 */ /* 0x000fec000383ffff */
.L_x_0:
[----:B------:R-:W2:Y:S01]  /*a690*/  LDL.LU R222, [R1+0x50] ;  /* 0x0000500001de7983 */ /* 0x000ea20000300800 */
[----:B------:R-:W1:Y:S01]  /*a6a0*/  S2R R187, SR_TID.X ;  /* 0x0000000000bb7919 */ /* 0x000e620000002100 */
[----:B------:R-:W3:Y:S01]  /*a6b0*/  S2R R4, SR_TID.X ;  /* 0x0000000000047919 */ /* 0x000ee20000002100 */
[----:B------:R-:W-:Y:S02]  /*a6c0*/  WARPGROUP.DEPBAR.LE gsb0, 0x0 ;  /* 0x00008000000079c5 */ /* 0x000fe40000010000 */
[----:B------:R-:W-:-:S04]  /*a6d0*/  DEPBAR.LE SB0, 0x0 ;  /* 0x000080000000791a */ /* 0x000fc80000000000 */
[----:B------:R-:W4:Y:S01]  /*a6e0*/  LDL.LU R191, [R1+0x54] ;  /* 0x0000540001bf7983 */ /* 0x000f220000300800 */
[----:B------:R-:W-:Y:S01]  /*a6f0*/  ULDC UR5, c[0x0][0x22c] ;  /* 0x00008b0000057ab9 */ /* 0x000fe20000000800 */
[----:B------:R-:W-:Y:S01]  /*a700*/  VIADD R6, R0, 0x1 ;  /* 0x0000000100067836 */ /* 0x000fe20000000000 */
[----:B------:R-:W-:Y:S01]  /*a710*/  ULDC UR4, c[0x0][0x22c] ;  /* 0x00008b0000047ab9 */ /* 0x000fe20000000800 */
[----:B------:R-:W2:Y:S01]  /*a720*/  LDL.LU R190, [R1+0x4c] ;  /* 0x00004c0001be7983 */ /* 0x000ea20000300800 */
[----:B------:R-:W-:Y:S01]  /*a730*/  IMAD.MOV.U32 R8, RZ, RZ, R88 ;  /* 0x000000ffff087224 */ /* 0x000fe200078e0058 */
[----:B------:R-:W-:Y:S01]  /*a740*/  ULDC.64 UR6, c[0x0][0x220] ;  /* 0x0000880000067ab9 */ /* 0x000fe20000000a00 */
[----:B------:R-:W-:Y:S02]  /*a750*/  IMAD.MOV.U32 R9, RZ, RZ, R90 ;  /* 0x000000ffff097224 */ /* 0x000fe400078e005a */
[----:B------:R-:W-:Y:S02]  /*a760*/  IMAD.MOV.U32 R10, RZ, RZ, R24 ;  /* 0x000000ffff0a7224 */ /* 0x000fe400078e0018 */
[----:B------:R-:W-:-:S02]  /*a770*/  IMAD.MOV.U32 R11, RZ, RZ, R26 ;  /* 0x000000ffff0b7224 */ /* 0x000fc400078e001a */
[----:B------:R-:W-:Y:S02]  /*a780*/  IMAD.MOV.U32 R16, RZ, RZ, R89 ;  /* 0x000000ffff107224 */ /* 0x000fe400078e0059 */
[----:B------:R-:W-:Y:S02]  /*a790*/  IMAD.MOV.U32 R17, RZ, RZ, R91 ;  /* 0x000000ffff117224 */ /* 0x000fe400078e005b */
[----:B------:R-:W-:Y:S02]  /*a7a0*/  IMAD.MOV.U32 R18, RZ, RZ, R25 ;  /* 0x000000ffff127224 */ /* 0x000fe400078e0019 */
[----:B------:R-:W-:Y:S02]  /*a7b0*/  IMAD.MOV.U32 R19, RZ, RZ, R27 ;  /* 0x000000ffff137224 */ /* 0x000fe400078e001b */
[C---:B-1----:R-:W-:Y:S02]  /*a7c0*/  IMAD.SHL.U32 R2, R187.reuse, 0x10, RZ ;  /* 0x00000010bb027824 */ /* 0x042fe400078e00ff */
[----:B------:R-:W-:Y:S01]  /*a7d0*/  IMAD.SHL.U32 R3, R187, 0x40, RZ ;  /* 0x00000040bb037824 */ /* 0x000fe200078e00ff */
[----:B---3--:R-:W-:Y:S01]  /*a7e0*/  LOP3.LUT R5, R4, 0x60, RZ, 0xc0, !PT ;  /* 0x0000006004057812 */ /* 0x008fe200078ec0ff */
[----:B------:R-:W-:Y:S01]  /*a7f0*/  IMAD.MOV.U32 R20, RZ, RZ, R92 ;  /* 0x000000ffff147224 */ /* 0x000fe200078e005c */
[----:B------:R-:W-:Y:S01]  /*a800*/  LOP3.LUT R2, R2, 0xf0, RZ, 0xc0, !PT ;  /* 0x000000f002027812 */ /* 0x000fe200078ec0ff */
[----:B------:R-:W-:Y:S01]  /*a810*/  IMAD.MOV.U32 R21, RZ, RZ, R94 ;  /* 0x000000ffff157224 */ /* 0x000fe200078e005e */
[----:B------:R-:W-:Y:S01]  /*a820*/  LOP3.LUT R3, R3, 0x400, RZ, 0xc0, !PT ;  /* 0x0000040003037812 */ /* 0x000fe200078ec0ff */
[----:B------:R-:W-:-:S02]  /*a830*/  IMAD.MOV.U32 R22, RZ, RZ, R28 ;  /* 0x000000ffff167224 */ /* 0x000fc400078e001c */
[----:B------:R-:W-:Y:S01]  /*a840*/  IMAD.MOV.U32 R23, RZ, RZ, R30 ;  /* 0x000000ffff177224 */ /* 0x000fe200078e001e */
[----:B------:R-:W-:Y:S01]  /*a850*/  IADD3 R2, R3, UR12, R2 ;  /* 0x0000000c03027c10 */ /* 0x000fe2000fffe002 */
[C---:B------:R-:W-:Y:S02]  /*a860*/  VIADD R3, R0.reuse, 0x2 ;  /* 0x0000000200037836 */ /* 0x040fe40000000000 */
[----:B------:R-:W-:Y:S02]  /*a870*/  IMAD.MOV.U32 R24, RZ, RZ, R93 ;  /* 0x000000ffff187224 */ /* 0x000fe400078e005d */
[----:B------:R-:W-:Y:S01]  /*a880*/  IMAD R2, R5, 0x8, R2 ;  /* 0x0000000805027824 */ /* 0x000fe200078e0202 */
[----:B------:R-:W-:Y:S01]  /*a890*/  BAR.SYNC.DEFER_BLOCKING 0x0 ;  /* 0x0000000000007b1d */ /* 0x000fe20000010000 */
[----:B------:R-:W-:Y:S02]  /*a8a0*/  VIADD R5, R0, 0x3 ;  /* 0x0000000300057836 */ /* 0x000fe40000000000 */
[----:B------:R-:W-:-:S02]  /*a8b0*/  IMAD.MOV.U32 R25, RZ, RZ, R95 ;  /* 0x000000ffff197224 */ /* 0x000fc400078e005f */
[----:B------:R-:W-:Y:S02]  /*a8c0*/  IMAD.MOV.U32 R26, RZ, RZ, R29 ;  /* 0x000000ffff1a7224 */ /* 0x000fe400078e001d */
[----:B------:R-:W-:Y:S02]  /*a8d0*/  IMAD.MOV.U32 R27, RZ, RZ, R31 ;  /* 0x000000ffff1b7224 */ /* 0x000fe400078e001f */
[----:B------:R-:W-:Y:S02]  /*a8e0*/  IMAD.MOV.U32 R28, RZ, RZ, R96 ;  /* 0x000000ffff1c7224 */ /* 0x000fe400078e0060 */
[----:B------:R-:W-:Y:S02]  /*a8f0*/  IMAD.MOV.U32 R29, RZ, RZ, R98 ;  /* 0x000000ffff1d7224 */ /* 0x000fe400078e0062 */
[----:B------:R-:W-:Y:S02]  /*a900*/  IMAD.MOV.U32 R30, RZ, RZ, R32 ;  /* 0x000000ffff1e7224 */ /* 0x000fe400078e0020 */
[----:B------:R-:W-:-:S02]  /*a910*/  IMAD.MOV.U32 R31, RZ, RZ, R34 ;  /* 0x000000ffff1f7224 */ /* 0x000fc400078e0022 */
[----:B------:R-:W-:Y:S02]  /*a920*/  IMAD.MOV.U32 R88, RZ, RZ, R97 ;  /* 0x000000ffff587224 */ /* 0x000fe400078e0061 */
[----:B------:R-:W-:Y:S02]  /*a930*/  IMAD.MOV.U32 R89, RZ, RZ, R99 ;  /* 0x000000ffff597224 */ /* 0x000fe400078e0063 */
[----:B------:R-:W-:Y:S02]  /*a940*/  IMAD.MOV.U32 R90, RZ, RZ, R33 ;  /* 0x000000ffff5a7224 */ /* 0x000fe400078e0021 */
[----:B------:R-:W-:Y:S01]  /*a950*/  IMAD.MOV.U32 R91, RZ, RZ, R35 ;  /* 0x000000ffff5b7224 */ /* 0x000fe200078e0023 */
[----:B------:R-:W-:Y:S01]  /*a960*/  STSM.16.M88.4 [R2], R8 ;  /* 0x0000000802007844 */ /* 0x000fe20000000200 */
[----:B------:R-:W-:Y:S02]  /*a970*/  IMAD.MOV.U32 R32, RZ, RZ, R100 ;  /* 0x000000ffff207224 */ /* 0x000fe400078e0064 */
[----:B------:R-:W-:-:S02]  /*a980*/  IMAD.MOV.U32 R33, RZ, RZ, R102 ;  /* 0x000000ffff217224 */ /* 0x000fc400078e0066 */
[----:B------:R-:W-:Y:S02]  /*a990*/  IMAD.MOV.U32 R34, RZ, RZ, R36 ;  /* 0x000000ffff227224 */ /* 0x000fe400078e0024 */
[----:B------:R-:W-:Y:S01]  /*a9a0*/  IMAD.MOV.U32 R35, RZ, RZ, R38 ;  /* 0x000000ffff237224 */ /* 0x000fe200078e0026 */
[----:B------:R-:W-:Y:S01]  /*a9b0*/  BAR.SYNC.DEFER_BLOCKING 0x0 ;  /* 0x0000000000007b1d */ /* 0x000fe20000010000 */
[----:B------:R-:W-:Y:S02]  /*a9c0*/  IMAD.MOV.U32 R92, RZ, RZ, R101 ;  /* 0x000000ffff5c7224 */ /* 0x000fe400078e0065 */
[----:B------:R-:W-:Y:S02]  /*a9d0*/  IMAD.MOV.U32 R93, RZ, RZ, R103 ;  /* 0x000000ffff5d7224 */ /* 0x000fe400078e0067 */
[----:B------:R-:W-:Y:S02]  /*a9e0*/  IMAD.MOV.U32 R94, RZ, RZ, R37 ;  /* 0x000000ffff5e7224 */ /* 0x000fe400078e0025 */
        /* <DEDUP_REMOVED lines=14> */
[----:B------:R-:W-:Y:S01]  /*aad0*/  IMAD.MOV.U32 R119, RZ, RZ, R63 ;  /* 0x000000ffff777224 */ /* 0x000fe200078e003f */
[----:B--2---:R-:W-:-:S04]  /*aae0*/  ISETP.GE.AND P0, PT, R190, R222, PT ;  /* 0x000000debe00720c */ /* 0x004fc80003f06270 */
[----:B------:R-:W-:Y:S01]  /*aaf0*/  ISETP.LT.AND P5, PT, R3, UR5, !P0 ;  /* 0x0000000503007c0c */ /* 0x000fe2000c7a1270 */
[----:B------:R-:W-:Y:S01]  /*ab00*/  ULDC UR5, c[0x0][0x22c] ;  /* 0x00008b0000057ab9 */ /* 0x000fe20000000800 */
[----:B------:R-:W-:Y:S01]  /*ab10*/  LOP3.LUT R3, R4, 0x7f, RZ, 0xc0, !PT ;  /* 0x0000007f04037812 */ /* 0x000fe200078ec0ff */
[----:B------:R-:W-:Y:S01]  /*ab20*/  VIADD R4, R0, 0x4 ;  /* 0x0000000400047836 */ /* 0x000fe20000000000 */
[----:B------:R-:W-:Y:S01]  /*ab30*/  ISETP.LT.AND P1, PT, R6, UR4, !P0 ;  /* 0x0000000406007c0c */ /* 0x000fe2000c721270 */
[----:B------:R-:W-:Y:S01]  /*ab40*/  ULDC UR4, c[0x0][0x22c] ;  /* 0x00008b0000047ab9 */ /* 0x000fe20000000800 */
[----:B------:R-:W-:Y:S02]  /*ab50*/  LEA R3, R3, UR12, 0x4 ;  /* 0x0000000c03037c11 */ /* 0x000fe4000f8e20ff */
[----:B------:R-:W-:Y:S01]  /*ab60*/  ISETP.LT.AND P4, PT, R5, UR4, !P0 ;  /* 0x0000000405007c0c */ /* 0x000fe2000c781270 */
[----:B------:R-:W-:Y:S01]  /*ab70*/  ULDC UR4, c[0x0][0x248] ;  /* 0x0000920000047ab9 */ /* 0x000fe20000000800 */
[----:B------:R-:W-:Y:S01]  /*ab80*/  ISETP.LT.AND P3, PT, R4, UR5, !P0 ;  /* 0x0000000504007c0c */ /* 0x000fe2000c761270 */
[----:B------:R-:W-:Y:S01]  /*ab90*/  ULDC UR5, c[0x0][0x244] ;  /* 0x0000910000057ab9 */ /* 0x000fe20000000800 */
[----:B------:R-:W1:Y:S01]  /*aba0*/  LDS.128 R4, [R3] ;  /* 0x0000000003047984 */ /* 0x000e620000000c00 */
[----:B------:R-:W-:Y:S01]  /*abb0*/  BAR.SYNC.DEFER_BLOCKING 0x0 ;  /* 0x0000000000007b1d */ /* 0x000fe20000010000 */
[----:B----4-:R-:W-:-:S05]  /*abc0*/  ISETP.LT.AND P2, PT, R0, R191, !P0 ;  /* 0x000000bf0000720c */ /* 0x010fca0004741270 */
[----:B------:R-:W-:Y:S02]  /*abd0*/  STSM.16.M88.4 [R2], R16 ;  /* 0x0000001002007844 */ /* 0x000fe40000000200 */
[----:B------:R-:W-:Y:S06]  /*abe0*/  BAR.SYNC.DEFER_BLOCKING 0x0 ;  /* 0x0000000000007b1d */ /* 0x000fec0000010000 */
[----:B------:R-:W2:Y:S02]  /*abf0*/  LDS.128 R12, [R3] ;  /* 0x00000000030c7984 */ /* 0x000ea40000000c00 */
[----:B------:R-:W-:Y:S06]  /*ac00*/  BAR.SYNC.DEFER_BLOCKING 0x0 ;  /* 0x0000000000007b1d */ /* 0x000fec0000010000 */
[----:B------:R-:W-:Y:S02]  /*ac10*/  STSM.16.M88.4 [R2], R20 ;  /* 0x0000001402007844 */ /* 0x000fe40000000200 */
[----:B------:R-:W-:Y:S06]  /*ac20*/  BAR.SYNC.DEFER_BLOCKING 0x0 ;  /* 0x0000000000007b1d */ /* 0x000fec0000010000 */
[----:B------:R-:W3:Y:S02]  /*ac30*/  LDS.128 R8, [R3] ;  /* 0x0000000003087984 */ /* 0x000ee40000000c00 */
[----:B------:R-:W-:Y:S06]  /*ac40*/  BAR.SYNC.DEFER_BLOCKING 0x0 ;  /* 0x0000000000007b1d */ /* 0x000fec0000010000 */
[----:B------:R-:W-:Y:S02]  /*ac50*/  STSM.16.M88.4 [R2], R24 ;  /* 0x0000001802007844 */ /* 0x000fe40000000200 */
[----:B------:R-:W-:Y:S06]  /*ac60*/  BAR.SYNC.DEFER_BLOCKING 0x0 ;  /* 0x0000000000007b1d */ /* 0x000fec0000010000 */
[----:B------:R-:W4:Y:S02]  /*ac70*/  LDS.128 R20, [R3] ;  /* 0x0000000003147984 */ /* 0x000f240000000c00 */
[----:B------:R-:W-:Y:S06]  /*ac80*/  BAR.SYNC.DEFER_BLOCKING 0x0 ;  /* 0x0000000000007b1d */ /* 0x000fec0000010000 */
[----:B------:R-:W-:Y:S02]  /*ac90*/  STSM.16.M88.4 [R2], R28 ;  /* 0x0000001c02007844 */ /* 0x000fe40000000200 */
[----:B------:R-:W-:Y:S06]  /*aca0*/  BAR.SYNC.DEFER_BLOCKING 0x0 ;  /* 0x0000000000007b1d */ /* 0x000fec0000010000 */
[----:B------:R-:W5:Y:S02]  /*acb0*/  LDS.128 R16, [R3] ;  /* 0x0000000003107984 */ /* 0x000f640000000c00 */
[----:B------:R-:W-:Y:S06]  /*acc0*/  BAR.SYNC.DEFER_BLOCKING 0x0 ;  /* 0x0000000000007b1d */ /* 0x000fec0000010000 */
[----:B------:R1:W-:Y:S02]  /*acd0*/  STSM.16.M88.4 [R2], R88 ;  /* 0x0000005802007844 */ /* 0x0003e40000000200 */
[----:B------:R-:W-:Y:S01]  /*ace0*/  BAR.SYNC.DEFER_BLOCKING 0x0 ;  /* 0x0000000000007b1d */ /* 0x000fe20000010000 */
[----:B-1----:R-:W-:-:S02]  /*acf0*/  IMAD.MOV.U32 R88, RZ, RZ, R104 ;  /* 0x000000ffff587224 */ /* 0x002fc400078e0068 */
[----:B------:R-:W-:Y:S02]  /*ad00*/  IMAD.MOV.U32 R89, RZ, RZ, R106 ;  /* 0x000000ffff597224 */ /* 0x000fe400078e006a */
[----:B------:R-:W-:Y:S02]  /*ad10*/  IMAD.MOV.U32 R90, RZ, RZ, R40 ;  /* 0x000000ffff5a7224 */ /* 0x000fe400078e0028 */
[----:B------:R-:W-:Y:S02]  /*ad20*/  IMAD.MOV.U32 R91, RZ, RZ, R42 ;  /* 0x000000ffff5b7224 */ /* 0x000fe400078e002a */
[----:B------:R-:W-:Y:S02]  /*ad30*/  IMAD.MOV.U32 R106, RZ, RZ, R49 ;  /* 0x000000ffff6a7224 */ /* 0x000fe400078e0031 */
[----:B------:R-:W-:Y:S01]  /*ad40*/  IMAD.MOV.U32 R104, RZ, RZ, R113 ;  /* 0x000000ffff687224 */ /* 0x000fe200078e0071 */
[----:B------:R-:W1:Y:S01]  /*ad50*/  LDS.128 R28, [R3] ;  /* 0x00000000031c7984 */ /* 0x000e620000000c00 */
[----:B------:R-:W-:-:S02]  /*ad60*/  IMAD.MOV.U32 R113, RZ, RZ, R123 ;  /* 0x000000ffff717224 */ /* 0x000fc400078e007b */
[----:B------:R-:W-:Y:S01]  /*ad70*/  IMAD.MOV.U32 R123, RZ, RZ, R67 ;  /* 0x000000ffff7b7224 */ /* 0x000fe200078e0043 */
[----:B------:R-:W-:Y:S06]  /*ad80*/  BAR.SYNC.DEFER_BLOCKING 0x0 ;  /* 0x0000000000007b1d */ /* 0x000fec0000010000 */
[----:B------:R-:W-:Y:S02]  /*ad90*/  STSM.16.M88.4 [R2], R32 ;  /* 0x0000002002007844 */ /* 0x000fe40000000200 */
[----:B------:R-:W-:Y:S06]  /*ada0*/  BAR.SYNC.DEFER_BLOCKING 0x0 ;  /* 0x0000000000007b1d */ /* 0x000fec0000010000 */
[----:B------:R-:W1:Y:S02]  /*adb0*/  LDS.128 R24, [R3] ;  /* 0x0000000003187984 */ /* 0x000e640000000c00 */
[----:B------:R-:W-:Y:S06]  /*adc0*/  BAR.SYNC.DEFER_BLOCKING 0x0 ;  /* 0x0000000000007b1d */ /* 0x000fec0000010000 */
[----:B------:R2:W-:Y:S02]  /*add0*/  STSM.16.M88.4 [R2], R92 ;  /* 0x0000005c02007844 */ /* 0x0005e40000000200 */
[----:B------:R-:W-:Y:S01]  /*ade0*/  BAR.SYNC.DEFER_BLOCKING 0x0 ;  /* 0x0000000000007b1d */ /* 0x000fe20000010000 */
[----:B--2---:R-:W-:-:S02]  /*adf0*/  IMAD.MOV.U32 R94, RZ, RZ, R44 ;  /* 0x000000ffff5e7224 */ /* 0x004fc400078e002c */
[----:B------:R-:W-:Y:S02]  /*ae00*/  IMAD.MOV.U32 R95, RZ, RZ, R46 ;  /* 0x000000ffff5f7224 */ /* 0x000fe400078e002e */
[----:B------:R-:W-:Y:S02]  /*ae10*/  IMAD.MOV.U32 R92, RZ, RZ, R108 ;  /* 0x000000ffff5c7224 */ /* 0x000fe400078e006c */
[----:B------:R-:W-:Y:S02]  /*ae20*/  IMAD.MOV.U32 R93, RZ, RZ, R110 ;  /* 0x000000ffff5d7224 */ /* 0x000fe400078e006e */
[----:B------:R-:W-:Y:S02]  /*ae30*/  IMAD.MOV.U32 R110, RZ, RZ, R53 ;  /* 0x000000ffff6e7224 */ /* 0x000fe400078e0035 */
[----:B------:R-:W-:Y:S01]  /*ae40*/  IMAD.MOV.U32 R108, RZ, RZ, R117 ;  /* 0x000000ffff6c7224 */ /* 0x000fe200078e0075 */
[----:B------:R-:W2:Y:S01]  /*ae50*/  LDS.128 R36, [R3] ;  /* 0x0000000003247984 */ /* 0x000ea20000000c00 */
[----:B------:R-:W-:-:S02]  /*ae60*/  IMAD.MOV.U32 R117, RZ, RZ, R127 ;  /* 0x000000ffff757224 */ /* 0x000fc400078e007f */
[----:B------:R-:W-:Y:S01]  /*ae70*/  IMAD.MOV.U32 R127, RZ, RZ, R71 ;  /* 0x000000ffff7f7224 */ /* 0x000fe200078e0047 */
[----:B------:R-:W-:Y:S06]  /*ae80*/  BAR.SYNC.DEFER_BLOCKING 0x0 ;  /* 0x0000000000007b1d */ /* 0x000fec0000010000 */
[----:B------:R-:W-:Y:S02]  /*ae90*/  STSM.16.M88.4 [R2], R88 ;  /* 0x0000005802007844 */ /* 0x000fe40000000200 */
[----:B------:R-:W-:Y:S06]  /*aea0*/  BAR.SYNC.DEFER_BLOCKING 0x0 ;  /* 0x0000000000007b1d */ /* 0x000fec0000010000 */
[----:B------:R-:W2:Y:S02]  /*aeb0*/  LDS.128 R32, [R3] ;  /* 0x0000000003207984 */ /* 0x000ea40000000c00 */
[----:B------:R-:W-:Y:S06]  /*aec0*/  BAR.SYNC.DEFER_BLOCKING 0x0 ;  /* 0x0000000000007b1d */ /* 0x000fec0000010000 */
[----:B------:R3:W-:Y:S02]  /*aed0*/  STSM.16.M88.4 [R2], R96 ;  /* 0x0000006002007844 */ /* 0x0007e40000000200 */
[----:B------:R-:W-:Y:S01]  /*aee0*/  BAR.SYNC.DEFER_BLOCKING 0x0 ;  /* 0x0000000000007b1d */ /* 0x000fe20000010000 */
[----:B---3--:R-:W-:-:S02]  /*aef0*/  IMAD.MOV.U32 R96, RZ, RZ, R112 ;  /* 0x000000ffff607224 */ /* 0x008fc400078e0070 */
[----:B------:R-:W-:Y:S02]  /*af00*/  IMAD.MOV.U32 R97, RZ, RZ, R114 ;  /* 0x000000ffff617224 */ /* 0x000fe400078e0072 */
[----:B------:R-:W-:Y:S02]  /*af10*/  IMAD.MOV.U32 R98, RZ, RZ, R48 ;  /* 0x000000ffff627224 */ /* 0x000fe400078e0030 */
[----:B------:R-:W-:Y:S02]  /*af20*/  IMAD.MOV.U32 R99, RZ, RZ, R50 ;  /* 0x000000ffff637224 */ /* 0x000fe400078e0032 */
[----:B------:R-:W-:Y:S02]  /*af30*/  IMAD.MOV.U32 R114, RZ, RZ, R57 ;  /* 0x000000ffff727224 */ /* 0x000fe400078e0039 */
[----:B------:R-:W-:Y:S01]  /*af40*/  IMAD.MOV.U32 R112, RZ, RZ, R121 ;  /* 0x000000ffff707224 */ /* 0x000fe200078e0079 */
[----:B------:R-:W3:Y:S01]  /*af50*/  LDS.128 R44, [R3] ;  /* 0x00000000032c7984 */ /* 0x000ee20000000c00 */
[----:B------:R-:W-:-:S02]  /*af60*/  IMAD.MOV.U32 R121, RZ, RZ, R131 ;  /* 0x000000ffff797224 */ /* 0x000fc400078e0083 */
[----:B------:R-:W-:Y:S01]  /*af70*/  IMAD.MOV.U32 R131, RZ, RZ, R75 ;  /* 0x000000ffff837224 */ /* 0x000fe200078e004b */
[----:B------:R-:W-:Y:S06]  /*af80*/  BAR.SYNC.DEFER_BLOCKING 0x0 ;  /* 0x0000000000007b1d */ /* 0x000fec0000010000 */
[----:B------:R-:W-:Y:S02]  /*af90*/  STSM.16.M88.4 [R2], R92 ;  /* 0x0000005c02007844 */ /* 0x000fe40000000200 */
[----:B------:R-:W-:Y:S06]  /*afa0*/  BAR.SYNC.DEFER_BLOCKING 0x0 ;  /* 0x0000000000007b1d */ /* 0x000fec0000010000 */
[----:B------:R-:W3:Y:S02]  /*afb0*/  LDS.128 R40, [R3] ;  /* 0x0000000003287984 */ /* 0x000ee40000000c00 */
[----:B------:R-:W-:Y:S06]  /*afc0*/  BAR.SYNC.DEFER_BLOCKING 0x0 ;  /* 0x0000000000007b1d */ /* 0x000fec0000010000 */
[----:B------:R4:W-:Y:S02]  /*afd0*/  STSM.16.M88.4 [R2], R100 ;  /* 0x0000006402007844 */ /* 0x0009e40000000200 */
[----:B------:R-:W-:Y:S01]  /*afe0*/  BAR.SYNC.DEFER_BLOCKING 0x0 ;  /* 0x0000000000007b1d */ /* 0x000fe20000010000 */
[----:B----4-:R-:W-:-:S02]  /*aff0*/  IMAD.MOV.U32 R100, RZ, RZ, R116 ;  /* 0x000000ffff647224 */ /* 0x010fc400078e0074 */
[----:B------:R-:W-:Y:S02]  /*b000*/  IMAD.MOV.U32 R101, RZ, RZ, R118 ;  /* 0x000000ffff657224 */ /* 0x000fe400078e0076 */
[----:B------:R-:W-:Y:S02]  /*b010*/  IMAD.MOV.U32 R102, RZ, RZ, R52 ;  /* 0x000000ffff667224 */ /* 0x000fe400078e0034 */
[----:B------:R-:W-:Y:S02]  /*b020*/  IMAD.MOV.U32 R103, RZ, RZ, R54 ;  /* 0x000000ffff677224 */ /* 0x000fe400078e0036 */
[----:B------:R-:W-:Y:S02]  /*b030*/  IMAD.MOV.U32 R118, RZ, RZ, R61 ;  /* 0x000000ffff767224 */ /* 0x000fe400078e003d */
[----:B------:R-:W-:Y:S01]  /*b040*/  IMAD.MOV.U32 R116, RZ, RZ, R125 ;  /* 0x000000ffff747224 */ /* 0x000fe200078e007d */
[----:B------:R-:W4:Y:S01]  /*b050*/  LDS.128 R88, [R3] ;  /* 0x0000000003587984 */ /* 0x000f220000000c00 */
[----:B------:R-:W-:-:S02]  /*b060*/  IMAD.MOV.U32 R125, RZ, RZ, R135 ;  /* 0x000000ffff7d7224 */ /* 0x000fc400078e0087 */
[----:B------:R-:W-:Y:S01]  /*b070*/  IMAD.MOV.U32 R135, RZ, RZ, R79 ;  /* 0x000000ffff877224 */ /* 0x000fe200078e004f */
[----:B------:R-:W-:Y:S06]  /*b080*/  BAR.SYNC.DEFER_BLOCKING 0x0 ;  /* 0x0000000000007b1d */ /* 0x000fec0000010000 */
[----:B------:R-:W-:Y:S02]  /*b090*/  STSM.16.M88.4 [R2], R96 ;  /* 0x0000006002007844 */ /* 0x000fe40000000200 */
[----:B------:R-:W-:Y:S06]  /*b0a0*/  BAR.SYNC.DEFER_BLOCKING 0x0 ;  /* 0x0000000000007b1d */ /* 0x000fec0000010000 */
[----:B------:R-:W4:Y:S02]  /*b0b0*/  LDS.128 R48, [R3] ;  /* 0x0000000003307984 */ /* 0x000f240000000c00 */
[----:B------:R-:W-:Y:S06]  /*b0c0*/  BAR.SYNC.DEFER_BLOCKING 0x0 ;  /* 0x0000000000007b1d */ /* 0x000fec0000010000 */
[----:B------:R5:W-:Y:S02]  /*b0d0*/  STSM.16.M88.4 [R2], R104 ;  /* 0x0000006802007844 */ /* 0x000be40000000200 */
[----:B------:R-:W-:Y:S01]  /*b0e0*/  BAR.SYNC.DEFER_BLOCKING 0x0 ;  /* 0x0000000000007b1d */ /* 0x000fe20000010000 */
[----:B-----5:R-:W-:-:S02]  /*b0f0*/  IMAD.MOV.U32 R104, RZ, RZ, R120 ;  /* 0x000000ffff687224 */ /* 0x020fc400078e0078 */
[----:B------:R-:W-:Y:S02]  /*b100*/  IMAD.MOV.U32 R105, RZ, RZ, R122 ;  /* 0x000000ffff697224 */ /* 0x000fe400078e007a */
[----:B------:R-:W-:Y:S02]  /*b110*/  IMAD.MOV.U32 R106, RZ, RZ, R56 ;  /* 0x000000ffff6a7224 */ /* 0x000fe400078e0038 */
[----:B------:R-:W-:Y:S02]  /*b120*/  IMAD.MOV.U32 R107, RZ, RZ, R58 ;  /* 0x000000ffff6b7224 */ /* 0x000fe400078e003a */
[----:B------:R-:W-:Y:S02]  /*b130*/  IMAD.MOV.U32 R122, RZ, RZ, R65 ;  /* 0x000000ffff7a7224 */ /* 0x000fe400078e0041 */
[----:B------:R-:W-:Y:S01]  /*b140*/  IMAD.MOV.U32 R120, RZ, RZ, R129 ;  /* 0x000000ffff787224 */ /* 0x000fe200078e0081 */
[----:B------:R-:W5:Y:S01]  /*b150*/  LDS.128 R92, [R3] ;  /* 0x00000000035c7984 */ /* 0x000f620000000c00 */
[----:B------:R-:W-:-:S02]  /*b160*/  IMAD.MOV.U32 R129, RZ, RZ, R139 ;  /* 0x000000ffff817224 */ /* 0x000fc400078e008b */
[----:B------:R-:W-:Y:S01]  /*b170*/  IMAD.MOV.U32 R139, RZ, RZ, R82 ;  /* 0x000000ffff8b7224 */ /* 0x000fe200078e0052 */
        /* <DEDUP_REMOVED lines=85> */
[----:B-1----:R-:W-:-:S05]  /*b6d0*/  IMAD R129, R190, UR5, RZ ;  /* 0x00000005be817c24 */ /* 0x002fca000f8e02ff */
[----:B------:R-:W-:Y:S01]  /*b6e0*/  ULDC UR5, c[0x0][0x22c] ;  /* 0x00008b0000057ab9 */ /* 0x000fe20000000800 */
[----:B------:R-:W-:Y:S01]  /*b6f0*/  IMAD R131, R0, UR4, RZ ;  /* 0x0000000400837c24 */ /* 0x000fe2000f8e02ff */
[----:B------:R-:W-:-:S04]  /*b700*/  LEA R128, P6, R129, UR6, 0x2 ;  /* 0x0000000681807c11 */ /* 0x000fc8000f8c10ff */
[----:B------:R-:W-:Y:S02]  /*b710*/  LEA.HI.X.SX32 R129, R129, UR7, 0x2, P6 ;  /* 0x0000000781817c11 */ /* 0x000fe4000b0f16ff */
[C---:B------:R-:W-:Y:S01]  /*b720*/  LEA R130, P6, R131.reuse, R128, 0x2 ;  /* 0x0000008083827211 */ /* 0x040fe200078c10ff */
[----:B------:R-:W1:Y:S01]  /*b730*/  LDS.128 R116, [R3] ;  /* 0x0000000003747984 */ /* 0x000e620000000c00 */
[----:B------:R-:W-:Y:S06]  /*b740*/  BAR.SYNC.DEFER_BLOCKING 0x0 ;  /* 0x0000000000007b1d */ /* 0x000fec0000010000 */
[----:B------:R-:W-:Y:S02]  /*b750*/  STSM.16.M88.4 [R2], R124 ;  /* 0x0000007c02007844 */ /* 0x000fe40000000200 */
[----:B------:R-:W-:Y:S06]  /*b760*/  BAR.SYNC.DEFER_BLOCKING 0x0 ;  /* 0x0000000000007b1d */ /* 0x000fec0000010000 */
[----:B------:R-:W1:Y:S02]  /*b770*/  LDS.128 R76, [R3] ;  /* 0x00000000034c7984 */ /* 0x000e640000000c00 */
[----:B------:R-:W-:Y:S06]  /*b780*/  BAR.SYNC.DEFER_BLOCKING 0x0 ;  /* 0x0000000000007b1d */ /* 0x000fec0000010000 */
[----:B------:R2:W-:Y:S02]  /*b790*/  STSM.16.M88.4 [R2], R132 ;  /* 0x0000008402007844 */ /* 0x0005e40000000200 */
[----:B------:R-:W-:Y:S01]  /*b7a0*/  BAR.SYNC.DEFER_BLOCKING 0x0 ;  /* 0x0000000000007b1d */ /* 0x000fe20000010000 */
[C---:B--2---:R-:W-:Y:S01]  /*b7b0*/  VIADD R134, R131.reuse, UR4 ;  /* 0x0000000483867c36 */ /* 0x044fe20008000000 */
[----:B------:R-:W-:Y:S01]  /*b7c0*/  LEA.HI.X.SX32 R131, R131, R129, 0x2, P6 ;  /* 0x0000008183837211 */ /* 0x000fe200030f16ff */
[----:B------:R-:W-:-:S02]  /*b7d0*/  VIADD R133, R0, 0x5 ;  /* 0x0000000500857836 */ /* 0x000fc40000000000 */
[----:B------:R-:W-:Y:S01]  /*b7e0*/  VIADD R135, R0, 0x6 ;  /* 0x0000000600877836 */ /* 0x000fe20000000000 */
[C---:B------:R-:W-:Y:S01]  /*b7f0*/  LEA R132, P6, R134.reuse, R128, 0x2 ;  /* 0x0000008086847211 */ /* 0x040fe200078c10ff */
[----:B------:R-:W2:Y:S01]  /*b800*/  LDS.128 R120, [R3] ;  /* 0x0000000003787984 */ /* 0x000ea20000000c00 */
[----:B------:R-:W-:Y:S06]  /*b810*/  BAR.SYNC.DEFER_BLOCKING 0x0 ;  /* 0x0000000000007b1d */ /* 0x000fec0000010000 */
[----:B------:R3:W-:Y:S02]  /*b820*/  STSM.16.M88.4 [R2], R136 ;  /* 0x0000008802007844 */ /* 0x0007e40000000200 */
[----:B------:R-:W-:Y:S01]  /*b830*/  BAR.SYNC.DEFER_BLOCKING 0x0 ;  /* 0x0000000000007b1d */ /* 0x000fe20000010000 */
[----:B---3--:R-:W-:-:S04]  /*b840*/  VIADD R136, R134, UR4 ;  /* 0x0000000486887c36 */ /* 0x008fc80008000000 */
[----:B------:R-:W-:Y:S01]  /*b850*/  VIADD R137, R136, UR4 ;  /* 0x0000000488897c36 */ /* 0x000fe20008000000 */
[----:B------:R-:W3:Y:S02]  /*b860*/  LDS.128 R80, [R3] ;  /* 0x0000000003507984 */ /* 0x000ee40000000c00 */
[----:B------:R-:W-:Y:S06]  /*b870*/  BAR.SYNC.DEFER_BLOCKING 0x0 ;  /* 0x0000000000007b1d */ /* 0x000fec0000010000 */
[----:B------:R4:W-:Y:S02]  /*b880*/  STSM.16.M88.4 [R2], R140 ;  /* 0x0000008c02007844 */ /* 0x0009e40000000200 */
[----:B------:R-:W-:Y:S01]  /*b890*/  BAR.SYNC.DEFER_BLOCKING 0x0 ;  /* 0x0000000000007b1d */ /* 0x000fe20000010000 */
[----:B----4-:R-:W-:-:S02]  /*b8a0*/  IMAD.MOV.U32 R142, RZ, RZ, R85 ;  /* 0x000000ffff8e7224 */ /* 0x010fc400078e0055 */
[----:B------:R-:W-:Y:S02]  /*b8b0*/  IMAD.MOV.U32 R143, RZ, RZ, R87 ;  /* 0x000000ffff8f7224 */ /* 0x000fe400078e0057 */
[----:B------:R-:W-:Y:S02]  /*b8c0*/  IMAD.MOV.U32 R140, RZ, RZ, R149 ;  /* 0x000000ffff8c7224 */ /* 0x000fe400078e0095 */
[----:B------:R-:W-:Y:S01]  /*b8d0*/  IMAD.MOV.U32 R141, RZ, RZ, R151 ;  /* 0x000000ffff8d7224 */ /* 0x000fe200078e0097 */
[----:B------:R-:W4:Y:S01]  /*b8e0*/  LDS.128 R124, [R3] ;  /* 0x00000000037c7984 */ /* 0x000f220000000c00 */
[----:B------:R-:W-:Y:S06]  /*b8f0*/  BAR.SYNC.DEFER_BLOCKING 0x0 ;  /* 0x0000000000007b1d */ /* 0x000fec0000010000 */
[----:B------:R-:W-:Y:S02]  /*b900*/  STSM.16.M88.4 [R2], R144 ;  /* 0x0000009002007844 */ /* 0x000fe40000000200 */
[----:B------:R-:W-:Y:S06]  /*b910*/  BAR.SYNC.DEFER_BLOCKING 0x0 ;  /* 0x0000000000007b1d */ /* 0x000fec0000010000 */
[----:B------:R-:W4:Y:S02]  /*b920*/  LDS.128 R84, [R3] ;  /* 0x0000000003547984 */ /* 0x000f240000000c00 */
[----:B------:R-:W-:Y:S06]  /*b930*/  BAR.SYNC.DEFER_BLOCKING 0x0 ;  /* 0x0000000000007b1d */ /* 0x000fec0000010000 */
[----:B------:R5:W-:Y:S02]  /*b940*/  STSM.16.M88.4 [R2], R140 ;  /* 0x0000008c02007844 */ /* 0x000be40000000200 */
[----:B------:R-:W-:Y:S01]  /*b950*/  BAR.SYNC.DEFER_BLOCKING 0x0 ;  /* 0x0000000000007b1d */ /* 0x000fe20000010000 */
[----:B-----5:R-:W-:-:S05]  /*b960*/  VIADD R2, R0, 0x7 ;  /* 0x0000000700027836 */ /* 0x020fca0000000000 */
[----:B------:R5:W-:Y:S01]  /*b970*/  @P2 STG.E desc[UR16][R130.64], R4 ;  /* 0x0000000482002986 */ /* 0x000be2000c101910 */
[----:B------:R-:W-:Y:S01]  /*b980*/  ISETP.LT.AND P2, PT, R133, UR5, !P0 ;  /* 0x0000000585007c0c */ /* 0x000fe2000c741270 */
[----:B------:R-:W-:Y:S01]  /*b990*/  ULDC UR5, c[0x0][0x22c] ;  /* 0x00008b0000057ab9 */ /* 0x000fe20000000800 */
[----:B------:R-:W-:Y:S02]  /*b9a0*/  LEA.HI.X.SX32 R133, R134, R129, 0x2, P6 ;  /* 0x0000008186857211 */ /* 0x000fe400030f16ff */
[----:B------:R-:W-:-:S03]  /*b9b0*/  LEA R134, P6, R136, R128, 0x2 ;  /* 0x0000008088867211 */ /* 0x000fc600078c10ff */
[----:B------:R1:W-:Y:S01]  /*b9c0*/  @P1 STG.E desc[UR16][R132.64], R12 ;  /* 0x0000000c84001986 */ /* 0x0003e2000c101910 */
[----:B------:R-:W-:Y:S01]  /*b9d0*/  ISETP.LT.AND P1, PT, R135, UR5, !P0 ;  /* 0x0000000587007c0c */ /* 0x000fe2000c721270 */
[----:B------:R-:W-:Y:S01]  /*b9e0*/  ULDC UR5, c[0x0][0x22c] ;  /* 0x00008b0000057ab9 */ /* 0x000fe20000000800 */
[----:B------:R-:W-:Y:S01]  /*b9f0*/  LEA.HI.X.SX32 R135, R136, R129, 0x2, P6 ;  /* 0x0000008188877211 */ /* 0x000fe200030f16ff */
[C---:B-----5:R-:W-:Y:S01]  /*ba00*/  VIADD R4, R137.reuse, UR4 ;  /* 0x0000000489047c36 */ /* 0x060fe20008000000 */
[----:B------:R-:W-:-:S03]  /*ba10*/  LEA R130, P6, R137, R128, 0x2 ;  /* 0x0000008089827211 */ /* 0x000fc600078c10ff */
[----:B------:R-:W-:Y:S01]  /*ba20*/  @P5 STG.E desc[UR16][R134.64], R5 ;  /* 0x0000000586005986 */ /* 0x000fe2000c101910 */
[-C--:B------:R-:W-:Y:S02]  /*ba30*/  LEA.HI.X.SX32 R131, R137, R129.reuse, 0x2, P6 ;  /* 0x0000008189837211 */ /* 0x080fe400030f16ff */
[CC--:B------:R-:W-:Y:S01]  /*ba40*/  LEA R136, P6, R4.reuse, R128.reuse, 0x2 ;  /* 0x0000008004887211 */ /* 0x0c0fe200078c10ff */
[----:B-1----:R-:W-:Y:S01]  /*ba50*/  VIADD R12, R4, UR4 ;  /* 0x00000004040c7c36 */ /* 0x002fe20008000000 */
[----:B------:R-:W-:Y:S01]  /*ba60*/  ISETP.LT.AND P5, PT, R2, UR5, !P0 ;  /* 0x0000000502007c0c */ /* 0x000fe2000c7a1270 */
[----:B------:R-:W-:Y:S01]  /*ba70*/  VIADD R2, R0, 0x8 ;  /* 0x0000000800027836 */ /* 0x000fe20000000000 */
[-C--:B------:R-:W-:Y:S01]  /*ba80*/  LEA.HI.X.SX32 R137, R4, R129.reuse, 0x2, P6 ;  /* 0x0000008104897211 */ /* 0x080fe200030f16ff */
[----:B------:R-:W-:Y:S01]  /*ba90*/  ULDC UR5, c[0x0][0x22c] ;  /* 0x00008b0000057ab9 */ /* 0x000fe20000000800 */
[-C--:B------:R-:W-:Y:S01]  /*baa0*/  LEA R132, P6, R12, R128.reuse, 0x2 ;  /* 0x000000800c847211 */ /* 0x080fe200078c10ff */
[----:B------:R1:W-:Y:S01]  /*bab0*/  @P4 STG.E desc[UR16][R130.64], R13 ;  /* 0x0000000d82004986 */ /* 0x0003e2000c101910 */
[----:B------:R-:W-:Y:S01]  /*bac0*/  ISETP.LT.AND P4, PT, R2, UR5, !P0 ;  /* 0x0000000502007c0c */ /* 0x000fe2000c781270 */
[----:B------:R-:W-:Y:S01]  /*bad0*/  VIADD R2, R0, 0x9 ;  /* 0x0000000900027836 */ /* 0x000fe20000000000 */
[C---:B------:R-:W-:Y:S01]  /*bae0*/  LEA.HI.X.SX32 R133, R12.reuse, R129, 0x2, P6 ;  /* 0x000000810c857211 */ /* 0x040fe200030f16ff */
[----:B------:R-:W-:Y:S01]  /*baf0*/  VIADD R12, R12, UR4 ;  /* 0x000000040c0c7c36 */ /* 0x000fe20008000000 */
[----:B------:R-:W-:Y:S01]  /*bb00*/  ULDC UR5, c[0x0][0x22c] ;  /* 0x00008b0000057ab9 */ /* 0x000fe20000000800 */
[----:B------:R5:W-:Y:S01]  /*bb10*/  @P3 STG.E desc[UR16][R136.64], R6 ;  /* 0x0000000688003986 */ /* 0x000be2000c101910 */
[----:B------:R-:W-:Y:S01]  /*bb20*/  ISETP.LT.AND P3, PT, R2, UR5, !P0 ;  /* 0x0000000502007c0c */ /* 0x000fe2000c761270 */
[----:B------:R-:W-:Y:S01]  /*bb30*/  VIADD R2, R0, 0xa ;  /* 0x0000000a00027836 */ /* 0x000fe20000000000 */
[----:B------:R-:W-:Y:S01]  /*bb40*/  ULDC UR5, c[0x0][0x22c] ;  /* 0x00008b0000057ab9 */ /* 0x000fe20000000800 */
[----:B------:R2:W-:Y:S01]  /*bb50*/  @P2 STG.E desc[UR16][R132.64], R14 ;  /* 0x0000000e84002986 */ /* 0x0005e2000c101910 */
[C---:B------:R-:W-:Y:S01]  /*bb60*/  LEA R4, P2, R12.reuse, R128, 0x2 ;  /* 0x000000800c047211 */ /* 0x040fe200078410ff */
[----:B-1----:R-:W-:-:S03]  /*bb70*/  VIADD R13, R12, UR4 ;  /* 0x000000040c0d7c36 */ /* 0x002fc60008000000 */
[-C--:B------:R-:W-:Y:S02]  /*bb80*/  LEA.HI.X.SX32 R5, R12, R129.reuse, 0x2, P2 ;  /* 0x000000810c057211 */ /* 0x080fe400010f16ff */
[----:B------:R-:W-:Y:S01]  /*bb90*/  ISETP.LT.AND P2, PT, R2, UR5, !P0 ;  /* 0x0000000502007c0c */ /* 0x000fe2000c741270 */
[----:B------:R-:W-:Y:S01]  /*bba0*/  VIADD R2, R0, 0xb ;  /* 0x0000000b00027836 */ /* 0x000fe20000000000 */
[CC--:B------:R-:W-:Y:S01]  /*bbb0*/  LEA R12, P6, R13.reuse, R128.reuse, 0x2 ;  /* 0x000000800d0c7211 */ /* 0x0c0fe200078c10ff */
[C---:B-----5:R-:W-:Y:S01]  /*bbc0*/  VIADD R6, R13.reuse, UR4 ;  /* 0x000000040d067c36 */ /* 0x060fe20008000000 */
[----:B------:R-:W-:Y:S01]  /*bbd0*/  ULDC UR5, c[0x0][0x22c] ;  /* 0x00008b0000057ab9 */ /* 0x000fe20000000800 */
[----:B------:R1:W-:Y:S01]  /*bbe0*/  @P1 STG.E desc[UR16][R4.64], R7 ;  /* 0x0000000704001986 */ /* 0x0003e2000c101910 */
[-C--:B------:R-:W-:Y:S01]  /*bbf0*/  LEA.HI.X.SX32 R13, R13, R129.reuse, 0x2, P6 ;  /* 0x000000810d0d7211 */ /* 0x080fe200030f16ff */
[----:B--2---:R-:W-:Y:S01]  /*bc00*/  VIADD R14, R6, UR4 ;  /* 0x00000004060e7c36 */ /* 0x004fe20008000000 */
[----:B------:R-:W-:Y:S01]  /*bc10*/  ISETP.LT.AND P1, PT, R2, UR5, !P0 ;  /* 0x0000000502007c0c */ /* 0x000fe2000c721270 */
[----:B------:R-:W-:Y:S01]  /*bc20*/  VIADD R2, R0, 0xc ;  /* 0x0000000c00027836 */ /* 0x000fe20000000000 */
[C---:B------:R-:W-:Y:S01]  /*bc30*/  LEA R130, P6, R6.reuse, R128, 0x2 ;  /* 0x0000008006827211 */ /* 0x040fe200078c10ff */
[----:B------:R-:W-:Y:S01]  /*bc40*/  ULDC UR5, c[0x0][0x22c] ;  /* 0x00008b0000057ab9 */ /* 0x000fe20000000800 */
[----:B------:R2:W-:Y:S02]  /*bc50*/  @P5 STG.E desc[UR16][R12.64], R15 ;  /* 0x0000000f0c005986 */ /* 0x0005e4000c101910 */
[----:B------:R-:W-:-:S02]  /*bc60*/  LEA.HI.X.SX32 R131, R6, R129, 0x2, P6 ;  /* 0x0000008106837211 */ /* 0x000fc400030f16ff */
[----:B------:R-:W-:Y:S01]  /*bc70*/  ISETP.LT.AND P5, PT, R2, UR5, !P0 ;  /* 0x0000000502007c0c */ /* 0x000fe2000c7a1270 */
[C---:B-1----:R-:W-:Y:S01]  /*bc80*/  VIADD R7, R14.reuse, UR4 ;  /* 0x000000040e077c36 */ /* 0x042fe20008000000 */
[-C--:B------:R-:W-:Y:S01]  /*bc90*/  LEA R4, P6, R14, R128.reuse, 0x2 ;  /* 0x000000800e047211 */ /* 0x080fe200078c10ff */
[----:B------:R-:W-:Y:S01]  /*bca0*/  VIADD R2, R0, 0xd ;  /* 0x0000000d00027836 */ /* 0x000fe20000000000 */
[----:B------:R-:W-:Y:S01]  /*bcb0*/  ULDC UR5, c[0x0][0x22c] ;  /* 0x00008b0000057ab9 */ /* 0x000fe20000000800 */
[----:B------:R1:W-:Y:S01]  /*bcc0*/  @P4 STG.E desc[UR16][R130.64], R8 ;  /* 0x0000000882004986 */ /* 0x0003e2000c101910 */
[-C--:B------:R-:W-:Y:S01]  /*bcd0*/  LEA.HI.X.SX32 R5, R14, R129.reuse, 0x2, P6 ;  /* 0x000000810e057211 */ /* 0x080fe200030f16ff */
[C---:B------:R-:W-:Y:S01]  /*bce0*/  VIADD R14, R7.reuse, UR4 ;  /* 0x00000004070e7c36 */ /* 0x040fe20008000000 */
[CC--:B------:R-:W-:Y:S02]  /*bcf0*/  LEA R6, P6, R7.reuse, R128.reuse, 0x2 ;  /* 0x0000008007067211 */ /* 0x0c0fe400078c10ff */
[----:B------:R-:W-:Y:S01]  /*bd00*/  ISETP.LT.AND P4, PT, R2, UR5, !P0 ;  /* 0x0000000502007c0c */ /* 0x000fe2000c781270 */
[----:B------:R-:W-:Y:S01]  /*bd10*/  VIADD R2, R0, 0xe ;  /* 0x0000000e00027836 */ /* 0x000fe20000000000 */
[-C--:B------:R-:W-:Y:S01]  /*bd20*/  LEA.HI.X.SX32 R7, R7, R129.reuse, 0x2, P6 ;  /* 0x0000008107077211 */ /* 0x080fe200030f16ff */
[----:B------:R-:W-:Y:S01]  /*bd30*/  ULDC UR5, c[0x0][0x22c] ;  /* 0x00008b0000057ab9 */ /* 0x000fe20000000800 */
[-C--:B--2---:R-:W-:Y:S01]  /*bd40*/  LEA R12, P6, R14, R128.reuse, 0x2 ;  /* 0x000000800e0c7211 */ /* 0x084fe200078c10ff */
        /* <DEDUP_REMOVED lines=11> */
[C---:B-1----:R-:W-:Y:S01]  /*be00*/  VIADD R8, R14.reuse, UR4 ;  /* 0x000000040e087c36 */ /* 0x042fe20008000000 */
[----:B--2---:R-:W-:-:S04]  /*be10*/  LEA R4, P1, R14, R128, 0x2 ;  /* 0x000000800e047211 */ /* 0x004fc800078210ff */
[-C--:B------:R-:W-:Y:S02]  /*be20*/  LEA.HI.X.SX32 R5, R14, R129.reuse, 0x2, P1 ;  /* 0x000000810e057211 */ /* 0x080fe400008f16ff */
[----:B------:R-:W-:Y:S01]  /*be30*/  ISETP.LT.AND P1, PT, R2, UR5, !P0 ;  /* 0x0000000502007c0c */ /* 0x000fe2000c721270 */
[----:B------:R-:W-:Y:S01]  /*be40*/  VIADD R2, R0, 0x11 ;  /* 0x0000001100027836 */ /* 0x000fe20000000000 */
[CC--:B-----5:R-:W-:Y:S01]  /*be50*/  LEA R6, P6, R8.reuse, R128.reuse, 0x2 ;  /* 0x0000008008067211 */ /* 0x0e0fe200078c10ff */
[C---:B------:R-:W-:Y:S01]  /*be60*/  VIADD R9, R8.reuse, UR4 ;  /* 0x0000000408097c36 */ /* 0x040fe20008000000 */
[----:B------:R-:W-:Y:S01]  /*be70*/  ULDC UR5, c[0x0][0x22c] ;  /* 0x00008b0000057ab9 */ /* 0x000fe20000000800 */
[----:B------:R1:W-:Y:S01]  /*be80*/  @P5 STG.E desc[UR16][R4.64], R10 ;  /* 0x0000000a04005986 */ /* 0x0003e2000c101910 */
[-C--:B------:R-:W-:Y:S01]  /*be90*/  LEA.HI.X.SX32 R7, R8, R129.reuse, 0x2, P6 ;  /* 0x0000008108077211 */ /* 0x080fe200030f16ff */
[C---:B---3--:R-:W-:Y:S01]  /*bea0*/  VIADD R12, R9.reuse, UR4 ;  /* 0x00000004090c7c36 */ /* 0x048fe20008000000 */
        /* <DEDUP_REMOVED lines=11> */
[----:B------:R-:W-:Y:S01]  /*bf60*/  VIADD R14, R10, UR4 ;  /* 0x000000040a0e7c36 */ /* 0x000fe20008000000 */
[-C--:B------:R-:W-:Y:S01]  /*bf70*/  LEA.HI.X.SX32 R5, R12, R129.reuse, 0x2, P6 ;  /* 0x000000810c057211 */ /* 0x080fe200030f16ff */
[----:B------:R1:W-:Y:S01]  /*bf80*/  @P3 STG.E desc[UR16][R8.64], R11 ;  /* 0x0000000b08003986 */ /* 0x0003e2000c101910 */
[-C--:B------:R-:W-:Y:S02]  /*bf90*/  LEA R12, P6, R10, R128.reuse, 0x2 ;  /* 0x000000800a0c7211 */ /* 0x080fe400078c10ff */
        /* <DEDUP_REMOVED lines=11> */
[----:B------:R-:W-:Y:S01]  /*c050*/  @P1 STG.E desc[UR16][R12.64], R16 ;  /* 0x000000100c001986 */ /* 0x000fe2000c101910 */
        /* <DEDUP_REMOVED lines=9> */
[CC--:B------:R-:W-:Y:S01]  /*c0f0*/  LEA R8, P6, R9.reuse, R128.reuse, 0x2 ;  /* 0x0000008009087211 */ /* 0x0c0fe200078c10ff */
[----:B------:R-:W-:Y:S01]  /*c100*/  ULDC UR5, c[0x0][0x22c] ;  /* 0x00008b0000057ab9 */ /* 0x000fe20000000800 */
[C---:B---3--:R-:W-:Y:S01]  /*c110*/  VIADD R7, R9.reuse, UR4 ;  /* 0x0000000409077c36 */ /* 0x048fe20008000000 */
[----:B------:R1:W-:Y:S01]  /*c120*/  @P4 STG.E desc[UR16][R4.64], R17 ;  /* 0x0000001104004986 */ /* 0x0003e2000c101910 */
[-C--:B------:R-:W-:Y:S02]  /*c130*/  LEA.HI.X.SX32 R9, R9, R129.reuse, 0x2, P6 ;  /* 0x0000008109097211 */ /* 0x080fe400030f16ff */
[----:B------:R-:W-:Y:S01]  /*c140*/  ISETP.LT.AND P4, PT, R2, UR5, !P0 ;  /* 0x0000000502007c0c */ /* 0x000fe2000c781270 */
[C---:B------:R-:W-:Y:S01]  /*c150*/  VIADD R10, R7.reuse, UR4 ;  /* 0x00000004070a7c36 */ /* 0x040fe20008000000 */
[CC--:B------:R-:W-:Y:S01]  /*c160*/  LEA R6, P6, R7.reuse, R128.reuse, 0x2 ;  /* 0x0000008007067211 */ /* 0x0c0fe200078c10ff */
[----:B------:R-:W-:Y:S01]  /*c170*/  VIADD R2, R0, 0x18 ;  /* 0x0000001800027836 */ /* 0x000fe20000000000 */
[----:B------:R-:W-:Y:S01]  /*c180*/  ULDC UR5, c[0x0][0x22c] ;  /* 0x00008b0000057ab9 */ /* 0x000fe20000000800 */
[----:B------:R2:W-:Y:S01]  /*c190*/  @P3 STG.E desc[UR16][R8.64], R29 ;  /* 0x0000001d08003986 */ /* 0x0005e2000c101910 */
[-C--:B------:R-:W-:Y:S01]  /*c1a0*/  LEA.HI.X.SX32 R7, R7, R129.reuse, 0x2, P6 ;  /* 0x0000008107077211 */ /* 0x080fe200030f16ff */
[----:B------:R-:W-:Y:S01]  /*c1b0*/  VIADD R11, R10, UR4 ;  /* 0x000000040a0b7c36 */ /* 0x000fe20008000000 */
[----:B------:R-:W-:Y:S01]  /*c1c0*/  ISETP.LT.AND P3, PT, R2, UR5, !P0 ;  /* 0x0000000502007c0c */ /* 0x000fe2000c761270 */
[----:B------:R-:W-:Y:S01]  /*c1d0*/  VIADD R2, R0, 0x19 ;  /* 0x0000001900027836 */ /* 0x000fe20000000000 */
[C---:B-1----:R-:W-:Y:S01]  /*c1e0*/  LEA R4, P6, R10.reuse, R128, 0x2 ;  /* 0x000000800a047211 */ /* 0x042fe200078c10ff */
[----:B------:R-:W-:Y:S01]  /*c1f0*/  ULDC UR5, c[0x0][0x22c] ;  /* 0x00008b0000057ab9 */ /* 0x000fe20000000800 */
[----:B------:R-:W-:Y:S01]  /*c200*/  VIADD R12, R11, UR4 ;  /* 0x000000040b0c7c36 */ /* 0x000fe20008000000 */
[----:B------:R1:W-:Y:S01]  /*c210*/  @P2 STG.E desc[UR16][R6.64], R18 ;  /* 0x0000001206002986 */ /* 0x0003e2000c101910 */
[----:B------:R-:W-:-:S02]  /*c220*/  LEA.HI.X.SX32 R5, R10, R129, 0x2, P6 ;  /* 0x000000810a057211 */ /* 0x000fc400030f16ff */
        /* <DEDUP_REMOVED lines=18> */
[----:B--2---:R-:W-:-:S02]  /*c350*/  LEA R4, P4, R12, R128, 0x2 ;  /* 0x000000800c047211 */ /* 0x004fc400078810ff */
[----:B------:R-:W1:Y:S02]  /*c360*/  LDS.128 R16, [R3] ;  /* 0x0000000003107984 */ /* 0x000e640000000c00 */
[-C--:B------:R-:W-:Y:S02]  /*c370*/  LEA.HI.X.SX32 R5, R12, R129.reuse, 0x2, P4 ;  /* 0x000000810c057211 */ /* 0x080fe400020f16ff */
[----:B------:R-:W-:Y:S01]  /*c380*/  ISETP.LT.AND P4, PT, R2, UR5, !P0 ;  /* 0x0000000502007c0c */ /* 0x000fe2000c781270 */
[----:B------:R-:W-:Y:S01]  /*c390*/  VIADD R2, R0, 0x1d ;  /* 0x0000001d00027836 */ /* 0x000fe20000000000 */
[C---:B------:R-:W-:Y:S01]  /*c3a0*/  LEA R6, P6, R7.reuse, R128, 0x2 ;  /* 0x0000008007067211 */ /* 0x040fe200078c10ff */
[----:B------:R-:W-:Y:S01]  /*c3b0*/  ULDC UR5, c[0x0][0x22c] ;  /* 0x00008b0000057ab9 */ /* 0x000fe20000000800 */
[C---:B---3--:R-:W-:Y:S01]  /*c3c0*/  VIADD R9, R7.reuse, UR4 ;  /* 0x0000000407097c36 */ /* 0x048fe20008000000 */
[----:B------:R2:W-:Y:S01]  /*c3d0*/  @P3 STG.E desc[UR16][R4.64], R24 ;  /* 0x0000001804003986 */ /* 0x0005e2000c101910 */
[----:B------:R-:W-:-:S02]  /*c3e0*/  LEA.HI.X.SX32 R7, R7, R129, 0x2, P6 ;  /* 0x0000008107077211 */ /* 0x000fc400030f16ff */
        /* <DEDUP_REMOVED lines=10> */
[C---:B--2---:R-:W-:Y:S01]  /*c490*/  LEA R4, P6, R10.reuse, R128, 0x2 ;  /* 0x000000800a047211 */ /* 0x044fe200078c10ff */
        /* <DEDUP_REMOVED lines=9> */
[-C--:B---3--:R-:W-:Y:S01]  /*c530*/  LEA R6, P6, R12, R128.reuse, 0x2 ;  /* 0x000000800c067211 */ /* 0x088fe200078c10ff */
        /* <DEDUP_REMOVED lines=11> */
[C---:B--2---:R-:W-:Y:S01]  /*c5f0*/  VIADD R9, R12.reuse, UR4 ;  /* 0x000000040c097c36 */ /* 0x044fe20008000000 */
[----:B---3--:R-:W-:-:S04]  /*c600*/  LEA R4, P3, R12, R128, 0x2 ;  /* 0x000000800c047211 */ /* 0x008fc800078610ff */
[-C--:B------:R-:W-:Y:S02]  /*c610*/  LEA.HI.X.SX32 R5, R12, R129.reuse, 0x2, P3 ;  /* 0x000000810c057211 */ /* 0x080fe400018f16ff */
[----:B------:R-:W-:Y:S01]  /*c620*/  ISETP.LT.AND P3, PT, R2, UR5, !P0 ;  /* 0x0000000502007c0c */ /* 0x000fe2000c761270 */
[----:B------:R-:W-:Y:S01]  /*c630*/  VIADD R2, R0, 0x23 ;  /* 0x0000002300027836 */ /* 0x000fe20000000000 */
[CC--:B------:R-:W-:Y:S01]  /*c640*/  LEA R8, P6, R9.reuse, R128.reuse, 0x2 ;  /* 0x0000008009087211 */ /* 0x0c0fe200078c10ff */
[----:B------:R-:W-:Y:S01]  /*c650*/  ULDC UR5, c[0x0][0x22c] ;  /* 0x00008b0000057ab9 */ /* 0x000fe20000000800 */
[C---:B-----5:R-:W-:Y:S01]  /*c660*/  VIADD R7, R9.reuse, UR4 ;  /* 0x0000000409077c36 */ /* 0x060fe20008000000 */
        /* <DEDUP_REMOVED lines=493> */
[----:B--2---:R-:W-:Y:S01]  /*e540*/  VIADD R9, R12, UR4 ;  /* 0x000000040c097c36 */ /* 0x004fe20008000000 */
[----:B------:R-:W-:Y:S01]  /*e550*/  ULDC UR5, c[0x0][0x22c] ;  /* 0x00008b0000057ab9 */ /* 0x000fe20000000800 */
[----:B------:R2:W-:Y:S01]  /*e560*/  @P1 STG.E desc[UR16][R6.64], R118 ;  /* 0x0000007606001986 */ /* 0x0005e2000c101910 */
[----:B------:R-:W-:Y:S01]  /*e570*/  VIADD R2, R0, 0x6a ;  /* 0x0000006a00027836 */ /* 0x000fe20000000000 */
[----:B---3--:R-:W-:-:S02]  /*e580*/  LEA R4, P1, R12, R128, 0x2 ;  /* 0x000000800c047211 */ /* 0x008fc400078210ff */
[CC--:B------:R-:W-:Y:S02]  /*e590*/  LEA R8, P6, R9.reuse, R128.reuse, 0x2 ;  /* 0x0000008009087211 */ /* 0x0c0fe400078c10ff */
[-C--:B------:R-:W-:Y:S02]  /*e5a0*/  LEA.HI.X.SX32 R5, R12, R129.reuse, 0x2, P1 ;  /* 0x000000810c057211 */ /* 0x080fe400008f16ff */
[----:B------:R-:W-:Y:S01]  /*e5b0*/  ISETP.LT.AND P1, PT, R2, UR5, !P0 ;  /* 0x0000000502007c0c */ /* 0x000fe2000c721270 */
[----:B------:R-:W-:Y:S01]  /*e5c0*/  VIADD R2, R0, 0x6b ;  /* 0x0000006b00027836 */ /* 0x000fe20000000000 */
[----:B------:R-:W-:Y:S01]  /*e5d0*/  ULDC UR5, c[0x0][0x22c] ;  /* 0x00008b0000057ab9 */ /* 0x000fe20000000800 */
[----:B------:R3:W-:Y:S01]  /*e5e0*/  @P5 STG.E desc[UR16][R4.64], R75 ;  /* 0x0000004b04005986 */ /* 0x0007e2000c101910 */
[C---:B--2---:R-:W-:Y:S01]  /*e5f0*/  VIADD R7, R9.reuse, UR4 ;  /* 0x0000000409077c36 */ /* 0x044fe20008000000 */
[-C--:B------:R-:W-:Y:S02]  /*e600*/  LEA.HI.X.SX32 R9, R9, R129.reuse, 0x2, P6 ;  /* 0x0000008109097211 */ /* 0x080fe400030f16ff */
[----:B------:R-:W-:Y:S01]  /*e610*/  ISETP.LT.AND P5, PT, R2, UR5, !P0 ;  /* 0x0000000502007c0c */ /* 0x000fe2000c7a1270 */
[C---:B------:R-:W-:Y:S01]  /*e620*/  VIADD R10, R7.reuse, UR4 ;  /* 0x00000004070a7c36 */ /* 0x040fe20008000000 */
[CC--:B------:R-:W-:Y:S01]  /*e630*/  LEA R6, P6, R7.reuse, R128.reuse, 0x2 ;  /* 0x0000008007067211 */ /* 0x0c0fe200078c10ff */
[----:B------:R-:W-:Y:S01]  /*e640*/  VIADD R2, R0, 0x6c ;  /* 0x0000006c00027836 */ /* 0x000fe20000000000 */
[----:B------:R-:W-:Y:S01]  /*e650*/  ULDC UR5, c[0x0][0x22c] ;  /* 0x00008b0000057ab9 */ /* 0x000fe20000000800 */
[C---:B------:R-:W-:Y:S01]  /*e660*/  VIADD R11, R10.reuse, UR4 ;  /* 0x000000040a0b7c36 */ /* 0x040fe20008000000 */
[-C--:B------:R-:W-:Y:S01]  /*e670*/  LEA.HI.X.SX32 R7, R7, R129.reuse, 0x2, P6 ;  /* 0x0000008107077211 */ /* 0x080fe200030f16ff */
[----:B------:R2:W-:Y:S01]  /*e680*/  @P4 STG.E desc[UR16][R8.64], R119 ;  /* 0x0000007708004986 */ /* 0x0005e2000c101910 */
[-C--:B---3--:R-:W-:Y:S01]  /*e690*/  LEA R4, P6, R10, R128.reuse, 0x2 ;  /* 0x000000800a047211 */ /* 0x088fe200078c10ff */
[C---:B------:R-:W-:Y:S01]  /*e6a0*/  VIADD R12, R11.reuse, UR4 ;  /* 0x000000040b0c7c36 */ /* 0x040fe20008000000 */
[----:B------:R-:W-:Y:S01]  /*e6b0*/  ISETP.LT.AND P4, PT, R2, UR5, !P0 ;  /* 0x0000000502007c0c */ /* 0x000fe2000c781270 */
[----:B------:R-:W-:Y:S01]  /*e6c0*/  VIADD R2, R0, 0x6d ;  /* 0x0000006d00027836 */ /* 0x000fe20000000000 */
[-C--:B------:R-:W-:Y:S01]  /*e6d0*/  LEA.HI.X.SX32 R5, R10, R129.reuse, 0x2, P6 ;  /* 0x000000810a057211 */ /* 0x080fe200030f16ff */
[----:B------:R-:W-:Y:S01]  /*e6e0*/  ULDC UR5, c[0x0][0x22c] ;  /* 0x00008b0000057ab9 */ /* 0x000fe20000000800 */
[CC--:B------:R-:W-:Y:S01]  /*e6f0*/  LEA R10, P6, R11.reuse, R128.reuse, 0x2 ;  /* 0x000000800b0a7211 */ /* 0x0c0fe200078c10ff */
[----:B------:R3:W-:Y:S01]  /*e700*/  @P3 STG.E desc[UR16][R6.64], R76 ;  /* 0x0000004c06003986 */ /* 0x0007e2000c101910 */
        /* <DEDUP_REMOVED lines=13> */
[----:B---3--:R-:W-:Y:S01]  /*e7e0*/  VIADD R7, R12, UR4 ;  /* 0x000000040c077c36 */ /* 0x008fe20008000000 */
[----:B------:R-:W-:Y:S01]  /*e7f0*/  ULDC UR5, c[0x0][0x22c] ;  /* 0x00008b0000057ab9 */ /* 0x000fe20000000800 */
[----:B------:R3:W-:Y:S01]  /*e800*/  @P5 STG.E desc[UR16][R8.64], R121 ;  /* 0x0000007908005986 */ /* 0x0007e2000c101910 */
[----:B------:R-:W-:Y:S01]  /*e810*/  VIADD R2, R0, 0x70 ;  /* 0x0000007000027836 */ /* 0x000fe20000000000 */
[----:B--2---:R-:W-:-:S02]  /*e820*/  LEA R4, P5, R12, R128, 0x2 ;  /* 0x000000800c047211 */ /* 0x004fc400078a10ff */
[CC--:B------:R-:W-:Y:S02]  /*e830*/  LEA R6, P6, R7.reuse, R128.reuse, 0x2 ;  /* 0x0000008007067211 */ /* 0x0c0fe400078c10ff */
[-C--:B------:R-:W-:Y:S02]  /*e840*/  LEA.HI.X.SX32 R5, R12, R129.reuse, 0x2, P5 ;  /* 0x000000810c057211 */ /* 0x080fe400028f16ff */
[----:B------:R-:W-:Y:S01]  /*e850*/  ISETP.LT.AND P5, PT, R2, UR5, !P0 ;  /* 0x0000000502007c0c */ /* 0x000fe2000c7a1270 */
[----:B------:R-:W-:Y:S01]  /*e860*/  VIADD R2, R0, 0x71 ;  /* 0x0000007100027836 */ /* 0x000fe20000000000 */
[----:B------:R-:W-:Y:S01]  /*e870*/  ULDC UR5, c[0x0][0x22c] ;  /* 0x00008b0000057ab9 */ /* 0x000fe20000000800 */
[----:B------:R2:W-:Y:S01]  /*e880*/  @P4 STG.E desc[UR16][R4.64], R78 ;  /* 0x0000004e04004986 */ /* 0x0005e2000c101910 */
[C---:B---3--:R-:W-:Y:S01]  /*e890*/  VIADD R9, R7.reuse, UR4 ;  /* 0x0000000407097c36 */ /* 0x048fe20008000000 */
        /* <DEDUP_REMOVED lines=9> */
[-C--:B--2---:R-:W-:Y:S01]  /*e930*/  LEA R4, P6, R10, R128.reuse, 0x2 ;  /* 0x000000800a047211 */ /* 0x084fe200078c10ff */
[C---:B------:R-:W-:Y:S01]  /*e940*/  VIADD R12, R11.reuse, UR4 ;  /* 0x000000040b0c7c36 */ /* 0x040fe20008000000 */
[----:B------:R-:W-:Y:S01]  /*e950*/  ISETP.LT.AND P3, PT, R2, UR5, !P0 ;  /* 0x0000000502007c0c */ /* 0x000fe2000c761270 */
[----:B------:R-:W-:Y:S01]  /*e960*/  VIADD R2, R0, 0x73 ;  /* 0x0000007300027836 */ /* 0x000fe20000000000 */
[-C--:B------:R-:W-:Y:S01]  /*e970*/  LEA.HI.X.SX32 R5, R10, R129.reuse, 0x2, P6 ;  /* 0x000000810a057211 */ /* 0x080fe200030f16ff */
[----:B------:R-:W-:Y:S01]  /*e980*/  ULDC UR5, c[0x0][0x22c] ;  /* 0x00008b0000057ab9 */ /* 0x000fe20000000800 */
[CC--:B------:R-:W-:Y:S01]  /*e990*/  LEA R10, P6, R11.reuse, R128.reuse, 0x2 ;  /* 0x000000800b0a7211 */ /* 0x0c0fe200078c10ff */
[----:B------:R-:W-:Y:S01]  /*e9a0*/  @P2 STG.E desc[UR16][R8.64], R79 ;  /* 0x0000004f08002986 */ /* 0x000fe2000c101910 */
        /* <DEDUP_REMOVED lines=13> */
[----:B------:R-:W-:Y:S01]  /*ea80*/  VIADD R13, R12, UR4 ;  /* 0x000000040c0d7c36 */ /* 0x000fe20008000000 */
[----:B------:R-:W-:Y:S01]  /*ea90*/  ULDC UR5, c[0x0][0x22c] ;  /* 0x00008b0000057ab9 */ /* 0x000fe20000000800 */
[----:B----4-:R3:W-:Y:S01]  /*eaa0*/  @P4 STG.E desc[UR16][R6.64], R124 ;  /* 0x0000007c06004986 */ /* 0x0107e2000c101910 */
[----:B------:R-:W-:Y:S01]  /*eab0*/  VIADD R2, R0, 0x76 ;  /* 0x0000007600027836 */ /* 0x000fe20000000000 */
[----:B--2---:R-:W-:-:S02]  /*eac0*/  LEA R4, P4, R12, R128, 0x2 ;  /* 0x000000800c047211 */ /* 0x004fc400078810ff */
[CC--:B------:R-:W-:Y:S02]  /*ead0*/  LEA R8, P6, R13.reuse, R128.reuse, 0x2 ;  /* 0x000000800d087211 */ /* 0x0c0fe400078c10ff */
[-C--:B------:R-:W-:Y:S02]  /*eae0*/  LEA.HI.X.SX32 R5, R12, R129.reuse, 0x2, P4 ;  /* 0x000000810c057211 */ /* 0x080fe400020f16ff */
[CC--:B------:R-:W-:Y:S01]  /*eaf0*/  LEA.HI.X.SX32 R9, R13.reuse, R129.reuse, 0x2, P6 ;  /* 0x000000810d097211 */ /* 0x0c0fe200030f16ff */
[----:B------:R-:W-:Y:S01]  /*eb00*/  VIADD R13, R13, UR4 ;  /* 0x000000040d0d7c36 */ /* 0x000fe20008000000 */
[----:B------:R-:W-:Y:S01]  /*eb10*/  ISETP.LT.AND P4, PT, R2, UR5, !P0 ;  /* 0x0000000502007c0c */ /* 0x000fe2000c781270 */
[----:B------:R-:W-:Y:S01]  /*eb20*/  VIADD R2, R0, 0x77 ;  /* 0x0000007700027836 */ /* 0x000fe20000000000 */
[----:B------:R-:W-:Y:S01]  /*eb30*/  ULDC UR5, c[0x0][0x22c] ;  /* 0x00008b0000057ab9 */ /* 0x000fe20000000800 */
[----:B------:R2:W-:Y:S01]  /*eb40*/  @P3 STG.E desc[UR16][R4.64], R81 ;  /* 0x0000005104003986 */ /* 0x0005e2000c101910 */
[CC--:B---3--:R-:W-:Y:S01]  /*eb50*/  LEA R6, P6, R13.reuse, R128.reuse, 0x2 ;  /* 0x000000800d067211 */ /* 0x0c8fe200078c10ff */
[C---:B------:R-:W-:Y:S01]  /*eb60*/  VIADD R10, R13.reuse, UR4 ;  /* 0x000000040d0a7c36 */ /* 0x040fe20008000000 */
[----:B------:R-:W-:Y:S01]  /*eb70*/  ISETP.LT.AND P3, PT, R2, UR5, !P0 ;  /* 0x0000000502007c0c */ /* 0x000fe2000c761270 */
[----:B------:R-:W-:Y:S01]  /*eb80*/  VIADD R2, R0, 0x78 ;  /* 0x0000007800027836 */ /* 0x000fe20000000000 */
[-C--:B------:R-:W-:Y:S01]  /*eb90*/  LEA.HI.X.SX32 R7, R13, R129.reuse, 0x2, P6 ;  /* 0x000000810d077211 */ /* 0x080fe200030f16ff */
[----:B------:R-:W-:Y:S01]  /*eba0*/  ULDC UR5, c[0x0][0x22c] ;  /* 0x00008b0000057ab9 */ /* 0x000fe20000000800 */
[----:B------:R-:W-:Y:S01]  /*ebb0*/  VIADD R11, R10, UR4 ;  /* 0x000000040a0b7c36 */ /* 0x000fe20008000000 */
[----:B------:R3:W-:Y:S01]  /*ebc0*/  @P2 STG.E desc[UR16][R8.64], R125 ;  /* 0x0000007d08002986 */ /* 0x0007e2000c101910 */
[----:B------:R-:W-:Y:S01]  /*ebd0*/  ISETP.LT.AND P2, PT, R2, UR5, !P0 ;  /* 0x0000000502007c0c */ /* 0x000fe2000c741270 */
[----:B------:R-:W-:Y:S01]  /*ebe0*/  VIADD R2, R0, 0x79 ;  /* 0x0000007900027836 */ /* 0x000fe20000000000 */
[----:B------:R-:W-:Y:S01]  /*ebf0*/  ULDC UR5, c[0x0][0x22c] ;  /* 0x00008b0000057ab9 */ /* 0x000fe20000000800 */
[-C--:B--2---:R-:W-:Y:S01]  /*ec00*/  LEA R4, P6, R10, R128.reuse, 0x2 ;  /* 0x000000800a047211 */ /* 0x084fe200078c10ff */
[C---:B------:R-:W-:Y:S01]  /*ec10*/  VIADD R12, R11.reuse, UR4 ;  /* 0x000000040b0c7c36 */ /* 0x040fe20008000000 */
[----:B------:R2:W-:Y:S01]  /*ec20*/  @P1 STG.E desc[UR16][R6.64], R82 ;  /* 0x0000005206001986 */ /* 0x0005e2000c101910 */
[----:B------:R-:W-:Y:S01]  /*ec30*/  ISETP.LT.AND P1, PT, R2, UR5, !P0 ;  /* 0x0000000502007c0c */ /* 0x000fe2000c721270 */
[----:B------:R-:W-:Y:S01]  /*ec40*/  VIADD R2, R0, 0x7a ;  /* 0x0000007a00027836 */ /* 0x000fe20000000000 */
[----:B------:R-:W-:Y:S01]  /*ec50*/  LEA.HI.X.SX32 R5, R10, R129, 0x2, P6 ;  /* 0x000000810a057211 */ /* 0x000fe200030f16ff */
[----:B------:R-:W-:Y:S01]  /*ec60*/  ULDC UR5, c[0x0][0x22c] ;  /* 0x00008b0000057ab9 */ /* 0x000fe20000000800 */
[----:B---3--:R-:W-:-:S03]  /*ec70*/  LEA R8, P6, R11, R128, 0x2 ;  /* 0x000000800b087211 */ /* 0x008fc600078c10ff */
[----:B------:R3:W-:Y:S01]  /*ec80*/  @P5 STG.E desc[UR16][R4.64], R126 ;  /* 0x0000007e04005986 */ /* 0x0007e2000c101910 */
[----:B------:R-:W-:Y:S01]  /*ec90*/  ISETP.LT.AND P5, PT, R2, UR5, !P0 ;  /* 0x0000000502007c0c */ /* 0x000fe2000c7a1270 */
[----:B------:R-:W-:Y:S01]  /*eca0*/  VIADD R2, R0, 0x7b ;  /* 0x0000007b00027836 */ /* 0x000fe20000000000 */
[-C--:B------:R-:W-:Y:S01]  /*ecb0*/  LEA.HI.X.SX32 R9, R11, R129.reuse, 0x2, P6 ;  /* 0x000000810b097211 */ /* 0x080fe200030f16ff */
[----:B------:R-:W-:Y:S01]  /*ecc0*/  ULDC UR5, c[0x0][0x22c] ;  /* 0x00008b0000057ab9 */ /* 0x000fe20000000800 */
[-C--:B------:R-:W-:Y:S01]  /*ecd0*/  LEA R10, P6, R12, R128.reuse, 0x2 ;  /* 0x000000800c0a7211 */ /* 0x080fe200078c10ff */
[----:B--2---:R-:W-:Y:S02]  /*ece0*/  VIADD R6, R0, 0x7d ;  /* 0x0000007d00067836 */ /* 0x004fe40000000000 */
[----:B------:R2:W-:Y:S01]  /*ecf0*/  @P4 STG.E desc[UR16][R8.64], R83 ;  /* 0x0000005308004986 */ /* 0x0005e2000c101910 */
[C---:B------:R-:W-:Y:S01]  /*ed00*/  LEA.HI.X.SX32 R11, R12.reuse, R129, 0x2, P6 ;  /* 0x000000810c0b7211 */ /* 0x040fe200030f16ff */
[----:B------:R-:W-:Y:S01]  /*ed10*/  VIADD R12, R12, UR4 ;  /* 0x000000040c0c7c36 */ /* 0x000fe20008000000 */
[----:B------:R-:W-:Y:S01]  /*ed20*/  ISETP.LT.AND P4, PT, R2, UR5, !P0 ;  /* 0x0000000502007c0c */ /* 0x000fe2000c781270 */
[----:B---3--:R-:W-:Y:S01]  /*ed30*/  VIADD R4, R0, 0x7c ;  /* 0x0000007c00047836 */ /* 0x008fe20000000000 */
[----:B------:R-:W-:Y:S01]  /*ed40*/  ULDC UR5, c[0x0][0x22c] ;  /* 0x00008b0000057ab9 */ /* 0x000fe20000000800 */
[C---:B------:R-:W-:Y:S01]  /*ed50*/  VIADD R5, R12.reuse, UR4 ;  /* 0x000000040c057c36 */ /* 0x040fe20008000000 */
[----:B------:R3:W-:Y:S01]  /*ed60*/  @P3 STG.E desc[UR16][R10.64], R127 ;  /* 0x0000007f0a003986 */ /* 0x0007e2000c101910 */
[----:B------:R-:W-:-:S02]  /*ed70*/  LEA R2, P3, R12, R128, 0x2 ;  /* 0x000000800c027211 */ /* 0x000fc400078610ff */
[----:B------:R-:W-:Y:S02]  /*ed80*/  VIADD R7, R5, UR4 ;  /* 0x0000000405077c36 */ /* 0x000fe40008000000 */
[-C--:B------:R-:W-:Y:S01]  /*ed90*/  LEA.HI.X.SX32 R3, R12, R129.reuse, 0x2, P3 ;  /* 0x000000810c037211 */ /* 0x080fe200018f16ff */
[----:B------:R-:W-:Y:S01]  /*eda0*/  VIADD R12, R0, 0x7e ;  /* 0x0000007e000c7836 */ /* 0x000fe20000000000 */
[----:B------:R-:W-:Y:S01]  /*edb0*/  ISETP.LT.AND P3, PT, R4, UR5, !P0 ;  /* 0x0000000504007c0c */ /* 0x000fe2000c761270 */
[----:B--2---:R-:W-:Y:S01]  /*edc0*/  VIADD R9, R7, UR4 ;  /* 0x0000000407097c36 */ /* 0x004fe20008000000 */
[-C--:B------:R-:W-:Y:S01]  /*edd0*/  LEA R4, P6, R5, R128.reuse, 0x2 ;  /* 0x0000008005047211 */ /* 0x080fe200078c10ff */
[----:B------:R-:W-:Y:S01]  /*ede0*/  ULDC UR5, c[0x0][0x22c] ;  /* 0x00008b0000057ab9 */ /* 0x000fe20000000800 */
[----:B------:R2:W-:Y:S01]  /*edf0*/  @P2 STG.E desc[UR16][R2.64], R84 ;  /* 0x0000005402002986 */ /* 0x0005e2000c101910 */
[----:B---3--:R-:W-:Y:S01]  /*ee00*/  VIADD R11, R9, UR4 ;  /* 0x00000004090b7c36 */ /* 0x008fe20008000000 */
[-C--:B------:R-:W-:Y:S01]  /*ee10*/  LEA.HI.X.SX32 R5, R5, R129.reuse, 0x2, P6 ;  /* 0x0000008105057211 */ /* 0x080fe200030f16ff */
[----:B------:R-:W-:Y:S01]  /*ee20*/  VIADD R0, R0, 0x7f ;  /* 0x0000007f00007836 */ /* 0x000fe20000000000 */
[----:B------:R-:W-:Y:S01]  /*ee30*/  ISETP.LT.AND P2, PT, R6, UR5, !P0 ;  /* 0x0000000506007c0c */ /* 0x000fe2000c741270 */
[----:B------:R-:W-:Y:S01]  /*ee40*/  VIADD R13, R11, UR4 ;  /* 0x000000040b0d7c36 */ /* 0x000fe20008000000 */
[-C--:B------:R-:W-:Y:S01]  /*ee50*/  LEA R8, P6, R9, R128.reuse, 0x2 ;  /* 0x0000008009087211 */ /* 0x080fe200078c10ff */
[----:B-1----:R1:W-:Y:S01]  /*ee60*/  @P1 STG.E desc[UR16][R4.64], R16 ;  /* 0x0000001004001986 */ /* 0x0023e2000c101910 */
[----:B------:R-:W-:Y:S01]  /*ee70*/  LEA R6, P1, R7, R128, 0x2 ;  /* 0x0000008007067211 */ /* 0x000fe200078210ff */
[----:B------:R-:W-:Y:S01]  /*ee80*/  VIADD R14, R13, UR4 ;  /* 0x000000040d0e7c36 */ /* 0x000fe20008000000 */
[----:B------:R-:W-:-:S02]  /*ee90*/  LEA.HI.X.SX32 R9, R9, R129, 0x2, P6 ;  /* 0x0000008109097211 */ /* 0x000fc400030f16ff */
[-C--:B------:R-:W-:Y:S01]  /*eea0*/  LEA.HI.X.SX32 R7, R7, R129.reuse, 0x2, P1 ;  /* 0x0000008107077211 */ /* 0x080fe200008f16ff */
[----:B------:R-:W-:Y:S01]  /*eeb0*/  VIADD R15, R14, UR4 ;  /* 0x000000040e0f7c36 */ /* 0x000fe20008000000 */
[-C--:B--2---:R-:W-:Y:S01]  /*eec0*/  LEA R2, P6, R11, R128.reuse, 0x2 ;  /* 0x000000800b027211 */ /* 0x084fe200078c10ff */
[----:B------:R-:W-:Y:S01]  /*eed0*/  ULDC UR4, c[0x0][0x22c] ;  /* 0x00008b0000047ab9 */ /* 0x000fe20000000800 */
[-C--:B------:R-:W-:Y:S01]  /*eee0*/  LEA R10, P1, R13, R128.reuse, 0x2 ;  /* 0x000000800d0a7211 */ /* 0x080fe200078210ff */
[----:B------:R2:W-:Y:S01]  /*eef0*/  @P5 STG.E desc[UR16][R6.64], R85 ;  /* 0x0000005506005986 */ /* 0x0005e2000c101910 */
[-C--:B------:R-:W-:Y:S02]  /*ef00*/  LEA.HI.X.SX32 R3, R11, R129.reuse, 0x2, P6 ;  /* 0x000000810b037211 */ /* 0x080fe400030f16ff */
[----:B------:R-:W-:Y:S01]  /*ef10*/  LEA.HI.X.SX32 R11, R13, R129, 0x2, P1 ;  /* 0x000000810d0b7211 */ /* 0x000fe200008f16ff */
[----:B------:R2:W-:Y:S01]  /*ef20*/  @P4 STG.E desc[UR16][R8.64], R17 ;  /* 0x0000001108004986 */ /* 0x0005e2000c101910 */
[----:B------:R-:W-:Y:S01]  /*ef30*/  ISETP.LT.AND P1, PT, R12, UR4, !P0 ;  /* 0x000000040c007c0c */ /* 0x000fe2000c721270 */
[----:B------:R-:W-:Y:S01]  /*ef40*/  ULDC UR4, c[0x0][0x22c] ;  /* 0x00008b0000047ab9 */ /* 0x000fe20000000800 */
[----:B-1----:R-:W-:Y:S01]  /*ef50*/  LEA R4, P6, R15, R128, 0x2 ;  /* 0x000000800f047211 */ /* 0x002fe200078c10ff */
[----:B------:R2:W-:Y:S01]  /*ef60*/  @P3 STG.E desc[UR16][R2.64], R86 ;  /* 0x0000005602003986 */ /* 0x0005e2000c101910 */
[----:B------:R-:W-:-:S02]  /*ef70*/  ISETP.LT.AND P0, PT, R0, UR4, !P0 ;  /* 0x0000000400007c0c */ /* 0x000fc4000c701270 */
[----:B------:R-:W-:Y:S01]  /*ef80*/  LEA.HI.X.SX32 R5, R15, R129, 0x2, P6 ;  /* 0x000000810f057211 */ /* 0x000fe200030f16ff */
[----:B------:R2:W-:Y:S01]  /*ef90*/  @P2 STG.E desc[UR16][R10.64], R18 ;  /* 0x000000120a002986 */ /* 0x0005e2000c101910 */
[----:B------:R-:W-:-:S04]  /*efa0*/  LEA R128, P6, R14, R128, 0x2 ;  /* 0x000000800e807211 */ /* 0x000fc800078c10ff */
[----:B------:R-:W-:-:S05]  /*efb0*/  LEA.HI.X.SX32 R129, R14, R129, 0x2, P6 ;  /* 0x000000810e817211 */ /* 0x000fca00030f16ff */
[----:B------:R2:W-:Y:S01]  /*efc0*/  @P1 STG.E desc[UR16][R128.64], R87 ;  /* 0x0000005780001986 */ /* 0x0005e2000c101910 */
[----:B------:R-:W-:Y:S05]  /*efd0*/  @!P0 EXIT ;  /* 0x000000000000894d */ /* 0x000fea0003800000 */
[----:B------:R-:W-:Y:S01]  /*efe0*/  STG.E desc[UR16][R4.64], R19 ;  /* 0x0000001304007986 */ /* 0x000fe2000c101910 */
[----:B------:R-:W-:Y:S05]  /*eff0*/  EXIT ;  /* 0x000000000000794d */ /* 0x000fea0003800000 */
.L_x_2:
[----:B------:R-:W-:-:S00]  /*f000*/  BRA `(.L_x_2) ;  /* 0xfffffffc00fc7947 */ /* 0x000fc0000383ffff */
[----:B------:R-:W-:-:S00]  /*f010*/  NOP ;  /* 0x0000000000007918 */ /* 0x000fc00000000000 */
        /* <DEDUP_REMOVED lines=14> */
.L_x_3:


//--------------------- .nv.shared.matmul_kernel  --------------------------
	.section	.nv.shared.matmul_kernel,"aw",@nobits
	.sectionflags	@""
	.align	16
	.zero		1024


//--------------------- .nv.shared.reserved.0     --------------------------
	.section	.nv.shared.reserved.0,"aw",@nobits
	.weak		__nv_reservedSMEM_offset_0_alias
	.size		__nv_reservedSMEM_offset_0_alias, 0, 0
	.other		__nv_reservedSMEM_offset_0_alias,@"STO_CUDA_RESERVED_SHARED STV_DEFAULT"
__nv_reservedSMEM_offset_0_alias:
	.zero		0


//--------------------- .nv.constant0.matmul_kernel --------------------------
	.section	.nv.constant0.matmul_kernel,"a",@progbits
	.sectionflags	@""
	.align	4
.nv.constant0.matmul_kernel:
	.zero		608


//--------------------- SYMBOLS --------------------------

	.type		.nv.reservedSmem.offset0,@object
	.size		.nv.reservedSmem.offset0,0x4
